//
// Generated by NVIDIA NVVM Compiler
//
// Compiler Build ID: CL-36424714
// Cuda compilation tools, release 13.0, V13.0.88
// Based on NVVM 20.0.0
//

.version 9.0
.target sm_100
.address_size 64

	// .globl	_Z15boundary_kernelPfS_S_ii

.visible .entry _Z15boundary_kernelPfS_S_ii(
	.param .u64 .ptr .align 1 _Z15boundary_kernelPfS_S_ii_param_0,
	.param .u64 .ptr .align 1 _Z15boundary_kernelPfS_S_ii_param_1,
	.param .u64 .ptr .align 1 _Z15boundary_kernelPfS_S_ii_param_2,
	.param .u32 _Z15boundary_kernelPfS_S_ii_param_3,
	.param .u32 _Z15boundary_kernelPfS_S_ii_param_4
)
{
	.reg .pred 	%p<3>;
	.reg .b32 	%r<19>;
	.reg .b32 	%f<13>;
	.reg .b64 	%rd<29>;

	ld.param.u64 	%rd4, [_Z15boundary_kernelPfS_S_ii_param_0];
	ld.param.u64 	%rd5, [_Z15boundary_kernelPfS_S_ii_param_1];
	ld.param.u64 	%rd6, [_Z15boundary_kernelPfS_S_ii_param_2];
	ld.param.u32 	%r3, [_Z15boundary_kernelPfS_S_ii_param_3];
	ld.param.u32 	%r4, [_Z15boundary_kernelPfS_S_ii_param_4];
	cvta.to.global.u64 	%rd1, %rd6;
	cvta.to.global.u64 	%rd2, %rd5;
	cvta.to.global.u64 	%rd3, %rd4;
	mov.u32 	%r5, %tid.x;
	mov.u32 	%r6, %ctaid.x;
	mov.u32 	%r7, %ntid.x;
	mad.lo.s32 	%r1, %r6, %r7, %r5;
	mov.u32 	%r8, %tid.y;
	mov.u32 	%r9, %ctaid.y;
	mov.u32 	%r10, %ntid.y;
	mad.lo.s32 	%r2, %r9, %r10, %r8;
	setp.ge.s32 	%p1, %r1, %r3;
	@%p1 bra 	$L__BB0_2;
	shl.b32 	%r11, %r3, 1;
	add.s32 	%r12, %r11, %r1;
	mul.wide.s32 	%rd7, %r12, 4;
	add.s64 	%rd8, %rd3, %rd7;
	ld.global.f32 	%f1, [%rd8];
	mul.wide.s32 	%rd9, %r1, 4;
	add.s64 	%rd10, %rd3, %rd9;
	st.global.f32 	[%rd10], %f1;
	add.s64 	%rd11, %rd2, %rd7;
	ld.global.f32 	%f2, [%rd11];
	neg.f32 	%f3, %f2;
	add.s64 	%rd12, %rd2, %rd9;
	st.global.f32 	[%rd12], %f3;
	add.s64 	%rd13, %rd1, %rd9;
	mov.b32 	%r13, 0;
	st.global.u32 	[%rd13], %r13;
	add.s32 	%r14, %r4, -3;
	mul.lo.s32 	%r15, %r14, %r3;
	mul.wide.s32 	%rd14, %r15, 4;
	add.s64 	%rd15, %rd10, %rd14;
	ld.global.f32 	%f4, [%rd15];
	add.s32 	%r16, %r15, %r11;
	mul.wide.s32 	%rd16, %r16, 4;
	add.s64 	%rd17, %rd10, %rd16;
	st.global.f32 	[%rd17], %f4;
	add.s64 	%rd18, %rd12, %rd14;
	ld.global.f32 	%f5, [%rd18];
	neg.f32 	%f6, %f5;
	add.s64 	%rd19, %rd12, %rd16;
	st.global.f32 	[%rd19], %f6;
	add.s64 	%rd20, %rd13, %rd16;
	st.global.u32 	[%rd20], %r13;
$L__BB0_2:
	setp.ge.s32 	%p2, %r2, %r4;
	@%p2 bra 	$L__BB0_4;
	mul.lo.s32 	%r17, %r3, %r2;
	mul.wide.s32 	%rd21, %r17, 4;
	add.s64 	%rd22, %rd3, %rd21;
	ld.global.f32 	%f7, [%rd22+8];
	st.global.f32 	[%rd22], %f7;
	add.s64 	%rd23, %rd2, %rd21;
	mov.b32 	%r18, 0;
	st.global.u32 	[%rd23], %r18;
	add.s64 	%rd24, %rd1, %rd21;
	ld.global.f32 	%f8, [%rd24+8];
	neg.f32 	%f9, %f8;
	st.global.f32 	[%rd24], %f9;
	mul.wide.s32 	%rd25, %r3, 4;
	add.s64 	%rd26, %rd22, %rd25;
	ld.global.f32 	%f10, [%rd26+-12];
	st.global.f32 	[%rd26+-4], %f10;
	add.s64 	%rd27, %rd23, %rd25;
	st.global.u32 	[%rd27+-4], %r18;
	add.s64 	%rd28, %rd24, %rd25;
	ld.global.f32 	%f11, [%rd28+-12];
	neg.f32 	%f12, %f11;
	st.global.f32 	[%rd28+-4], %f12;
$L__BB0_4:
	ret;

}
	// .globl	_Z13half_i_kernelPfS_S_S_S_S_iiff
.visible .entry _Z13half_i_kernelPfS_S_S_S_S_iiff(
	.param .u64 .ptr .align 1 _Z13half_i_kernelPfS_S_S_S_S_iiff_param_0,
	.param .u64 .ptr .align 1 _Z13half_i_kernelPfS_S_S_S_S_iiff_param_1,
	.param .u64 .ptr .align 1 _Z13half_i_kernelPfS_S_S_S_S_iiff_param_2,
	.param .u64 .ptr .align 1 _Z13half_i_kernelPfS_S_S_S_S_iiff_param_3,
	.param .u64 .ptr .align 1 _Z13half_i_kernelPfS_S_S_S_S_iiff_param_4,
	.param .u64 .ptr .align 1 _Z13half_i_kernelPfS_S_S_S_S_iiff_param_5,
	.param .u32 _Z13half_i_kernelPfS_S_S_S_S_iiff_param_6,
	.param .u32 _Z13half_i_kernelPfS_S_S_S_S_iiff_param_7,
	.param .f32 _Z13half_i_kernelPfS_S_S_S_S_iiff_param_8,
	.param .f32 _Z13half_i_kernelPfS_S_S_S_S_iiff_param_9
)
{
	.reg .pred 	%p<4>;
	.reg .b32 	%r<18>;
	.reg .b32 	%f<33>;
	.reg .b64 	%rd<24>;
	.reg .b64 	%fd<28>;

	ld.param.u64 	%rd2, [_Z13half_i_kernelPfS_S_S_S_S_iiff_param_1];
	ld.param.u64 	%rd4, [_Z13half_i_kernelPfS_S_S_S_S_iiff_param_3];
	ld.param.u64 	%rd5, [_Z13half_i_kernelPfS_S_S_S_S_iiff_param_4];
	ld.param.u32 	%r4, [_Z13half_i_kernelPfS_S_S_S_S_iiff_param_6];
	ld.param.u32 	%r5, [_Z13half_i_kernelPfS_S_S_S_S_iiff_param_7];
	ld.param.f32 	%f1, [_Z13half_i_kernelPfS_S_S_S_S_iiff_param_8];
	ld.param.f32 	%f2, [_Z13half_i_kernelPfS_S_S_S_S_iiff_param_9];
	mov.u32 	%r6, %tid.x;
	mov.u32 	%r7, %ctaid.x;
	mov.u32 	%r8, %ntid.x;
	mad.lo.s32 	%r9, %r7, %r8, %r6;
	mov.u32 	%r10, %tid.y;
	mov.u32 	%r11, %ctaid.y;
	mov.u32 	%r12, %ntid.y;
	mad.lo.s32 	%r2, %r11, %r12, %r10;
	setp.ge.s32 	%p1, %r2, %r5;
	add.s32 	%r13, %r4, -1;
	setp.ge.s32 	%p2, %r9, %r13;
	or.pred  	%p3, %p1, %p2;
	@%p3 bra 	$L__BB1_2;
	ld.param.u64 	%rd23, [_Z13half_i_kernelPfS_S_S_S_S_iiff_param_5];
	ld.param.u64 	%rd22, [_Z13half_i_kernelPfS_S_S_S_S_iiff_param_2];
	ld.param.u64 	%rd21, [_Z13half_i_kernelPfS_S_S_S_S_iiff_param_0];
	cvta.to.global.u64 	%rd7, %rd21;
	cvta.to.global.u64 	%rd8, %rd2;
	cvta.to.global.u64 	%rd9, %rd4;
	cvta.to.global.u64 	%rd10, %rd22;
	cvta.to.global.u64 	%rd11, %rd23;
	cvta.to.global.u64 	%rd12, %rd5;
	mul.lo.s32 	%r14, %r4, %r2;
	add.s32 	%r15, %r14, %r9;
	mul.wide.s32 	%rd13, %r15, 4;
	add.s64 	%rd14, %rd7, %rd13;
	ld.global.f32 	%f3, [%rd14+4];
	ld.global.f32 	%f4, [%rd14];
	add.f32 	%f5, %f3, %f4;
	cvt.f64.f32 	%fd1, %f5;
	cvt.f64.f32 	%fd2, %f2;
	mul.f64 	%fd3, %fd2, 0d3FE0000000000000;
	add.s64 	%rd15, %rd8, %rd13;
	ld.global.f32 	%f6, [%rd15+4];
	ld.global.f32 	%f7, [%rd15];
	sub.f32 	%f8, %f6, %f7;
	cvt.f64.f32 	%fd4, %f8;
	mul.f64 	%fd5, %fd3, %fd4;
	cvt.f64.f32 	%fd6, %f1;
	div.rn.f64 	%fd7, %fd5, %fd6;
	fma.rn.f64 	%fd8, %fd1, 0d3FE0000000000000, %fd7;
	cvt.rn.f32.f64 	%f9, %fd8;
	sub.s32 	%r16, %r14, %r2;
	add.s32 	%r17, %r16, %r9;
	mul.wide.s32 	%rd16, %r17, 4;
	add.s64 	%rd17, %rd9, %rd16;
	st.global.f32 	[%rd17], %f9;
	add.s64 	%rd18, %rd10, %rd13;
	ld.global.f32 	%f10, [%rd18+4];
	ld.global.f32 	%f11, [%rd18];
	add.f32 	%f12, %f10, %f11;
	cvt.f64.f32 	%fd9, %f12;
	ld.global.f32 	%f13, [%rd15+4];
	mul.f32 	%f14, %f13, %f10;
	ld.global.f32 	%f15, [%rd14+4];
	div.rn.f32 	%f16, %f14, %f15;
	ld.global.f32 	%f17, [%rd15];
	mul.f32 	%f18, %f17, %f11;
	ld.global.f32 	%f19, [%rd14];
	div.rn.f32 	%f20, %f18, %f19;
	sub.f32 	%f21, %f16, %f20;
	cvt.f64.f32 	%fd10, %f21;
	mul.f64 	%fd11, %fd3, %fd10;
	div.rn.f64 	%fd12, %fd11, %fd6;
	fma.rn.f64 	%fd13, %fd9, 0d3FE0000000000000, %fd12;
	cvt.rn.f32.f64 	%f22, %fd13;
	add.s64 	%rd19, %rd11, %rd16;
	st.global.f32 	[%rd19], %f22;
	ld.global.f32 	%f23, [%rd15+4];
	ld.global.f32 	%f24, [%rd15];
	add.f32 	%f25, %f23, %f24;
	cvt.f64.f32 	%fd14, %f25;
	mul.f32 	%f26, %f23, %f23;
	ld.global.f32 	%f27, [%rd14+4];
	div.rn.f32 	%f28, %f26, %f27;
	cvt.f64.f32 	%fd15, %f28;
	cvt.f64.f32 	%fd16, %f27;
	mul.f64 	%fd17, %fd16, 0d4013A0C49BA5E354;
	fma.rn.f64 	%fd18, %fd17, %fd16, %fd15;
	mul.f32 	%f29, %f24, %f24;
	ld.global.f32 	%f30, [%rd14];
	div.rn.f32 	%f31, %f29, %f30;
	cvt.f64.f32 	%fd19, %f31;
	sub.f64 	%fd20, %fd18, %fd19;
	cvt.f64.f32 	%fd21, %f30;
	mul.f64 	%fd22, %fd21, 0d4013A0C49BA5E354;
	mul.f64 	%fd23, %fd22, %fd21;
	sub.f64 	%fd24, %fd20, %fd23;
	mul.f64 	%fd25, %fd3, %fd24;
	div.rn.f64 	%fd26, %fd25, %fd6;
	fma.rn.f64 	%fd27, %fd14, 0d3FE0000000000000, %fd26;
	cvt.rn.f32.f64 	%f32, %fd27;
	add.s64 	%rd20, %rd12, %rd16;
	st.global.f32 	[%rd20], %f32;
$L__BB1_2:
	ret;

}
	// .globl	_Z13half_j_kernelPfS_S_S_S_S_iiff
.visible .entry _Z13half_j_kernelPfS_S_S_S_S_iiff(
	.param .u64 .ptr .align 1 _Z13half_j_kernelPfS_S_S_S_S_iiff_param_0,
	.param .u64 .ptr .align 1 _Z13half_j_kernelPfS_S_S_S_S_iiff_param_1,
	.param .u64 .ptr .align 1 _Z13half_j_kernelPfS_S_S_S_S_iiff_param_2,
	.param .u64 .ptr .align 1 _Z13half_j_kernelPfS_S_S_S_S_iiff_param_3,
	.param .u64 .ptr .align 1 _Z13half_j_kernelPfS_S_S_S_S_iiff_param_4,
	.param .u64 .ptr .align 1 _Z13half_j_kernelPfS_S_S_S_S_iiff_param_5,
	.param .u32 _Z13half_j_kernelPfS_S_S_S_S_iiff_param_6,
	.param .u32 _Z13half_j_kernelPfS_S_S_S_S_iiff_param_7,
	.param .f32 _Z13half_j_kernelPfS_S_S_S_S_iiff_param_8,
	.param .f32 _Z13half_j_kernelPfS_S_S_S_S_iiff_param_9
)
{
	.reg .pred 	%p<4>;
	.reg .b32 	%r<14>;
	.reg .b32 	%f<33>;
	.reg .b64 	%rd<27>;
	.reg .b64 	%fd<28>;

	ld.param.u64 	%rd2, [_Z13half_j_kernelPfS_S_S_S_S_iiff_param_1];
	ld.param.u64 	%rd4, [_Z13half_j_kernelPfS_S_S_S_S_iiff_param_3];
	ld.param.u64 	%rd5, [_Z13half_j_kernelPfS_S_S_S_S_iiff_param_4];
	ld.param.u32 	%r3, [_Z13half_j_kernelPfS_S_S_S_S_iiff_param_6];
	ld.param.u32 	%r4, [_Z13half_j_kernelPfS_S_S_S_S_iiff_param_7];
	ld.param.f32 	%f1, [_Z13half_j_kernelPfS_S_S_S_S_iiff_param_8];
	ld.param.f32 	%f2, [_Z13half_j_kernelPfS_S_S_S_S_iiff_param_9];
	mov.u32 	%r5, %tid.x;
	mov.u32 	%r6, %ctaid.x;
	mov.u32 	%r7, %ntid.x;
	mad.lo.s32 	%r1, %r6, %r7, %r5;
	mov.u32 	%r8, %tid.y;
	mov.u32 	%r9, %ctaid.y;
	mov.u32 	%r10, %ntid.y;
	mad.lo.s32 	%r2, %r9, %r10, %r8;
	add.s32 	%r11, %r4, -1;
	setp.ge.s32 	%p1, %r2, %r11;
	setp.ge.s32 	%p2, %r1, %r3;
	or.pred  	%p3, %p2, %p1;
	@%p3 bra 	$L__BB2_2;
	ld.param.u64 	%rd26, [_Z13half_j_kernelPfS_S_S_S_S_iiff_param_5];
	ld.param.u64 	%rd25, [_Z13half_j_kernelPfS_S_S_S_S_iiff_param_2];
	ld.param.u64 	%rd24, [_Z13half_j_kernelPfS_S_S_S_S_iiff_param_0];
	cvta.to.global.u64 	%rd7, %rd24;
	cvta.to.global.u64 	%rd8, %rd25;
	cvta.to.global.u64 	%rd9, %rd4;
	cvta.to.global.u64 	%rd10, %rd2;
	cvta.to.global.u64 	%rd11, %rd5;
	cvta.to.global.u64 	%rd12, %rd26;
	mad.lo.s32 	%r12, %r3, %r2, %r1;
	add.s32 	%r13, %r12, %r3;
	mul.wide.s32 	%rd13, %r13, 4;
	add.s64 	%rd14, %rd7, %rd13;
	ld.global.f32 	%f3, [%rd14];
	mul.wide.s32 	%rd15, %r12, 4;
	add.s64 	%rd16, %rd7, %rd15;
	ld.global.f32 	%f4, [%rd16];
	add.f32 	%f5, %f3, %f4;
	cvt.f64.f32 	%fd1, %f5;
	cvt.f64.f32 	%fd2, %f2;
	mul.f64 	%fd3, %fd2, 0d3FE0000000000000;
	add.s64 	%rd17, %rd8, %rd13;
	ld.global.f32 	%f6, [%rd17];
	add.s64 	%rd18, %rd8, %rd15;
	ld.global.f32 	%f7, [%rd18];
	sub.f32 	%f8, %f6, %f7;
	cvt.f64.f32 	%fd4, %f8;
	mul.f64 	%fd5, %fd3, %fd4;
	cvt.f64.f32 	%fd6, %f1;
	div.rn.f64 	%fd7, %fd5, %fd6;
	fma.rn.f64 	%fd8, %fd1, 0d3FE0000000000000, %fd7;
	cvt.rn.f32.f64 	%f9, %fd8;
	add.s64 	%rd19, %rd9, %rd15;
	st.global.f32 	[%rd19], %f9;
	add.s64 	%rd20, %rd10, %rd13;
	ld.global.f32 	%f10, [%rd20];
	add.s64 	%rd21, %rd10, %rd15;
	ld.global.f32 	%f11, [%rd21];
	add.f32 	%f12, %f10, %f11;
	cvt.f64.f32 	%fd9, %f12;
	ld.global.f32 	%f13, [%rd17];
	mul.f32 	%f14, %f10, %f13;
	ld.global.f32 	%f15, [%rd14];
	div.rn.f32 	%f16, %f14, %f15;
	ld.global.f32 	%f17, [%rd18];
	mul.f32 	%f18, %f11, %f17;
	ld.global.f32 	%f19, [%rd16];
	div.rn.f32 	%f20, %f18, %f19;
	sub.f32 	%f21, %f16, %f20;
	cvt.f64.f32 	%fd10, %f21;
	mul.f64 	%fd11, %fd3, %fd10;
	div.rn.f64 	%fd12, %fd11, %fd6;
	fma.rn.f64 	%fd13, %fd9, 0d3FE0000000000000, %fd12;
	cvt.rn.f32.f64 	%f22, %fd13;
	add.s64 	%rd22, %rd11, %rd15;
	st.global.f32 	[%rd22], %f22;
	ld.global.f32 	%f23, [%rd17];
	ld.global.f32 	%f24, [%rd18];
	add.f32 	%f25, %f23, %f24;
	cvt.f64.f32 	%fd14, %f25;
	mul.f32 	%f26, %f23, %f23;
	ld.global.f32 	%f27, [%rd14];
	div.rn.f32 	%f28, %f26, %f27;
	cvt.f64.f32 	%fd15, %f28;
	cvt.f64.f32 	%fd16, %f27;
	mul.f64 	%fd17, %fd16, 0d4013A0C49BA5E354;
	fma.rn.f64 	%fd18, %fd17, %fd16, %fd15;
	mul.f32 	%f29, %f24, %f24;
	ld.global.f32 	%f30, [%rd16];
	div.rn.f32 	%f31, %f29, %f30;
	cvt.f64.f32 	%fd19, %f31;
	sub.f64 	%fd20, %fd18, %fd19;
	cvt.f64.f32 	%fd21, %f30;
	mul.f64 	%fd22, %fd21, 0d4013A0C49BA5E354;
	mul.f64 	%fd23, %fd22, %fd21;
	sub.f64 	%fd24, %fd20, %fd23;
	mul.f64 	%fd25, %fd3, %fd24;
	div.rn.f64 	%fd26, %fd25, %fd6;
	fma.rn.f64 	%fd27, %fd14, 0d3FE0000000000000, %fd26;
	cvt.rn.f32.f64 	%f32, %fd27;
	add.s64 	%rd23, %rd12, %rd15;
	st.global.f32 	[%rd23], %f32;
$L__BB2_2:
	ret;

}
	// .globl	_Z15laststep_kernelPfS_S_S_S_S_S_S_S_iifff
.visible .entry _Z15laststep_kernelPfS_S_S_S_S_S_S_S_iifff(
	.param .u64 .ptr .align 1 _Z15laststep_kernelPfS_S_S_S_S_S_S_S_iifff_param_0,
	.param .u64 .ptr .align 1 _Z15laststep_kernelPfS_S_S_S_S_S_S_S_iifff_param_1,
	.param .u64 .ptr .align 1 _Z15laststep_kernelPfS_S_S_S_S_S_S_S_iifff_param_2,
	.param .u64 .ptr .align 1 _Z15laststep_kernelPfS_S_S_S_S_S_S_S_iifff_param_3,
	.param .u64 .ptr .align 1 _Z15laststep_kernelPfS_S_S_S_S_S_S_S_iifff_param_4,
	.param .u64 .ptr .align 1 _Z15laststep_kernelPfS_S_S_S_S_S_S_S_iifff_param_5,
	.param .u64 .ptr .align 1 _Z15laststep_kernelPfS_S_S_S_S_S_S_S_iifff_param_6,
	.param .u64 .ptr .align 1 _Z15laststep_kernelPfS_S_S_S_S_S_S_S_iifff_param_7,
	.param .u64 .ptr .align 1 _Z15laststep_kernelPfS_S_S_S_S_S_S_S_iifff_param_8,
	.param .u32 _Z15laststep_kernelPfS_S_S_S_S_S_S_S_iifff_param_9,
	.param .u32 _Z15laststep_kernelPfS_S_S_S_S_S_S_S_iifff_param_10,
	.param .f32 _Z15laststep_kernelPfS_S_S_S_S_S_S_S_iifff_param_11,
	.param .f32 _Z15laststep_kernelPfS_S_S_S_S_S_S_S_iifff_param_12,
	.param .f32 _Z15laststep_kernelPfS_S_S_S_S_S_S_S_iifff_param_13
)
{
	.reg .pred 	%p<7>;
	.reg .b32 	%r<19>;
	.reg .b32 	%f<63>;
	.reg .b64 	%rd<36>;
	.reg .b64 	%fd<36>;

	ld.param.u64 	%rd2, [_Z15laststep_kernelPfS_S_S_S_S_S_S_S_iifff_param_1];
	ld.param.u64 	%rd4, [_Z15laststep_kernelPfS_S_S_S_S_S_S_S_iifff_param_3];
	ld.param.u64 	%rd5, [_Z15laststep_kernelPfS_S_S_S_S_S_S_S_iifff_param_4];
	ld.param.u64 	%rd6, [_Z15laststep_kernelPfS_S_S_S_S_S_S_S_iifff_param_5];
	ld.param.u64 	%rd7, [_Z15laststep_kernelPfS_S_S_S_S_S_S_S_iifff_param_6];
	ld.param.u64 	%rd8, [_Z15laststep_kernelPfS_S_S_S_S_S_S_S_iifff_param_7];
	ld.param.u64 	%rd9, [_Z15laststep_kernelPfS_S_S_S_S_S_S_S_iifff_param_8];
	ld.param.u32 	%r6, [_Z15laststep_kernelPfS_S_S_S_S_S_S_S_iifff_param_9];
	ld.param.u32 	%r5, [_Z15laststep_kernelPfS_S_S_S_S_S_S_S_iifff_param_10];
	ld.param.f32 	%f1, [_Z15laststep_kernelPfS_S_S_S_S_S_S_S_iifff_param_11];
	ld.param.f32 	%f2, [_Z15laststep_kernelPfS_S_S_S_S_S_S_S_iifff_param_12];
	ld.param.f32 	%f3, [_Z15laststep_kernelPfS_S_S_S_S_S_S_S_iifff_param_13];
	mov.u32 	%r7, %tid.x;
	mov.u32 	%r8, %ctaid.x;
	mov.u32 	%r9, %ntid.x;
	mad.lo.s32 	%r10, %r8, %r9, %r7;
	mov.u32 	%r11, %tid.y;
	mov.u32 	%r12, %ctaid.y;
	mov.u32 	%r13, %ntid.y;
	mad.lo.s32 	%r2, %r12, %r13, %r11;
	setp.lt.s32 	%p1, %r10, 1;
	add.s32 	%r3, %r6, -1;
	setp.ge.s32 	%p2, %r10, %r3;
	or.pred  	%p3, %p1, %p2;
	@%p3 bra 	$L__BB3_3;
	setp.eq.s32 	%p4, %r2, 0;
	add.s32 	%r14, %r5, -1;
	setp.ge.s32 	%p5, %r2, %r14;
	or.pred  	%p6, %p4, %p5;
	@%p6 bra 	$L__BB3_3;
	ld.param.u64 	%rd35, [_Z15laststep_kernelPfS_S_S_S_S_S_S_S_iifff_param_2];
	ld.param.u64 	%rd34, [_Z15laststep_kernelPfS_S_S_S_S_S_S_S_iifff_param_0];
	cvta.to.global.u64 	%rd10, %rd7;
	cvta.to.global.u64 	%rd11, %rd8;
	cvta.to.global.u64 	%rd12, %rd9;
	mad.lo.s32 	%r15, %r3, %r2, %r10;
	cvta.to.global.u64 	%rd13, %rd5;
	mul.wide.s32 	%rd14, %r15, 4;
	add.s64 	%rd15, %rd13, %rd14;
	ld.global.f32 	%f4, [%rd15];
	ld.global.f32 	%f5, [%rd15+-4];
	sub.f32 	%f6, %f4, %f5;
	mul.f32 	%f7, %f3, %f6;
	div.rn.f32 	%f8, %f7, %f1;
	add.s32 	%r16, %r15, %r2;
	mul.wide.s32 	%rd16, %r16, 4;
	add.s64 	%rd17, %rd12, %rd16;
	ld.global.f32 	%f9, [%rd17];
	add.s32 	%r17, %r2, -1;
	mad.lo.s32 	%r18, %r6, %r17, %r10;
	mul.wide.s32 	%rd18, %r18, 4;
	add.s64 	%rd19, %rd12, %rd18;
	ld.global.f32 	%f10, [%rd19];
	sub.f32 	%f11, %f9, %f10;
	mul.f32 	%f12, %f3, %f11;
	div.rn.f32 	%f13, %f12, %f2;
	add.f32 	%f14, %f8, %f13;
	cvta.to.global.u64 	%rd20, %rd34;
	add.s64 	%rd21, %rd20, %rd16;
	ld.global.f32 	%f15, [%rd21];
	add.f32 	%f16, %f15, %f14;
	st.global.f32 	[%rd21], %f16;
	add.s64 	%rd22, %rd11, %rd16;
	ld.global.f32 	%f17, [%rd22];
	ld.global.f32 	%f18, [%rd17];
	mul.f32 	%f19, %f17, %f18;
	add.s64 	%rd23, %rd10, %rd16;
	ld.global.f32 	%f20, [%rd23];
	div.rn.f32 	%f21, %f19, %f20;
	add.s64 	%rd24, %rd11, %rd18;
	ld.global.f32 	%f22, [%rd24];
	ld.global.f32 	%f23, [%rd19];
	mul.f32 	%f24, %f22, %f23;
	add.s64 	%rd25, %rd10, %rd18;
	ld.global.f32 	%f25, [%rd25];
	div.rn.f32 	%f26, %f24, %f25;
	sub.f32 	%f27, %f21, %f26;
	mul.f32 	%f28, %f3, %f27;
	div.rn.f32 	%f29, %f28, %f2;
	cvt.f64.f32 	%fd1, %f29;
	cvt.f64.f32 	%fd2, %f3;
	ld.global.f32 	%f30, [%rd15];
	mul.f32 	%f31, %f30, %f30;
	cvta.to.global.u64 	%rd26, %rd4;
	add.s64 	%rd27, %rd26, %rd14;
	ld.global.f32 	%f32, [%rd27];
	div.rn.f32 	%f33, %f31, %f32;
	cvt.f64.f32 	%fd3, %f33;
	cvt.f64.f32 	%fd4, %f32;
	mul.f64 	%fd5, %fd4, 0d4013A0C49BA5E354;
	fma.rn.f64 	%fd6, %fd5, %fd4, %fd3;
	ld.global.f32 	%f34, [%rd15+-4];
	mul.f32 	%f35, %f34, %f34;
	ld.global.f32 	%f36, [%rd27+-4];
	div.rn.f32 	%f37, %f35, %f36;
	cvt.f64.f32 	%fd7, %f37;
	sub.f64 	%fd8, %fd6, %fd7;
	cvt.f64.f32 	%fd9, %f36;
	mul.f64 	%fd10, %fd9, 0d4013A0C49BA5E354;
	mul.f64 	%fd11, %fd10, %fd9;
	sub.f64 	%fd12, %fd8, %fd11;
	mul.f64 	%fd13, %fd12, %fd2;
	cvt.f64.f32 	%fd14, %f1;
	div.rn.f64 	%fd15, %fd13, %fd14;
	add.f64 	%fd16, %fd15, %fd1;
	cvta.to.global.u64 	%rd28, %rd2;
	add.s64 	%rd29, %rd28, %rd16;
	ld.global.f32 	%f38, [%rd29];
	cvt.f64.f32 	%fd17, %f38;
	add.f64 	%fd18, %fd16, %fd17;
	cvt.rn.f32.f64 	%f39, %fd18;
	st.global.f32 	[%rd29], %f39;
	ld.global.f32 	%f40, [%rd15];
	cvta.to.global.u64 	%rd30, %rd6;
	add.s64 	%rd31, %rd30, %rd14;
	ld.global.f32 	%f41, [%rd31];
	mul.f32 	%f42, %f40, %f41;
	ld.global.f32 	%f43, [%rd27];
	div.rn.f32 	%f44, %f42, %f43;
	ld.global.f32 	%f45, [%rd15+-4];
	ld.global.f32 	%f46, [%rd31+-4];
	mul.f32 	%f47, %f45, %f46;
	ld.global.f32 	%f48, [%rd27+-4];
	div.rn.f32 	%f49, %f47, %f48;
	sub.f32 	%f50, %f44, %f49;
	mul.f32 	%f51, %f3, %f50;
	div.rn.f32 	%f52, %f51, %f1;
	cvt.f64.f32 	%fd19, %f52;
	ld.global.f32 	%f53, [%rd22];
	mul.f32 	%f54, %f53, %f53;
	ld.global.f32 	%f55, [%rd23];
	div.rn.f32 	%f56, %f54, %f55;
	cvt.f64.f32 	%fd20, %f56;
	cvt.f64.f32 	%fd21, %f55;
	mul.f64 	%fd22, %fd21, 0d4013A0C49BA5E354;
	fma.rn.f64 	%fd23, %fd22, %fd21, %fd20;
	ld.global.f32 	%f57, [%rd24];
	mul.f32 	%f58, %f57, %f57;
	ld.global.f32 	%f59, [%rd25];
	div.rn.f32 	%f60, %f58, %f59;
	cvt.f64.f32 	%fd24, %f60;
	sub.f64 	%fd25, %fd23, %fd24;
	cvt.f64.f32 	%fd26, %f59;
	mul.f64 	%fd27, %fd26, 0d4013A0C49BA5E354;
	mul.f64 	%fd28, %fd27, %fd26;
	sub.f64 	%fd29, %fd25, %fd28;
	mul.f64 	%fd30, %fd29, %fd2;
	cvt.f64.f32 	%fd31, %f2;
	div.rn.f64 	%fd32, %fd30, %fd31;
	add.f64 	%fd33, %fd32, %fd19;
	cvta.to.global.u64 	%rd32, %rd35;
	add.s64 	%rd33, %rd32, %rd16;
	ld.global.f32 	%f61, [%rd33];
	cvt.f64.f32 	%fd34, %f61;
	add.f64 	%fd35, %fd33, %fd34;
	cvt.rn.f32.f64 	%f62, %fd35;
	st.global.f32 	[%rd33], %f62;
$L__BB3_3:
	ret;

}


// ===== COMPILED SASS (sm_100) =====

	.target	sm_100

	.elftype	@"ET_EXEC"


//--------------------- .note.nv.tkinfo           --------------------------
	.section	.note.nv.tkinfo,"",@"SHT_NOTE"
	.sectionflags	@"SHF_NOTE_NV_TKINFO"
	.tkinfo
        /*0018*/ 	.word	0x00000002
        /*0030*/ 	.string	""
        /*0030*/ 	.string	"ptxas"
        /*0030*/ 	.string	"Cuda compilation tools, release 13.0, V13.0.88"
        /*0030*/ 	.string	"Build cuda_13.0.r13.0/compiler.36424714_0"
        /*0030*/ 	.string	"-arch sm_100 -m 64 "



//--------------------- .note.nv.cuinfo           --------------------------
	.section	.note.nv.cuinfo,"",@"SHT_NOTE"
	.sectionflags	@"SHF_NOTE_NV_CUINFO"
        /*0018*/ 	.short	0x0002
        /*001a*/ 	.short	0x0064
        /*001c*/ 	.short	0x0082
	.zero		2


//--------------------- .nv.info                  --------------------------
	.section	.nv.info,"",@"SHT_CUDA_INFO"
	.align	4


	//----- nvinfo : EIATTR_REGCOUNT
	.align		4
        /*0000*/ 	.byte	0x04, 0x2f
        /*0002*/ 	.short	(.L_1 - .L_0)
	.align		4
.L_0:
        /*0004*/ 	.word	index@(_Z15boundary_kernelPfS_S_ii)
        /*0008*/ 	.word	0x00000018


	//----- nvinfo : EIATTR_FRAME_SIZE
	.align		4
.L_1:
        /*000c*/ 	.byte	0x04, 0x11
        /*000e*/ 	.short	(.L_3 - .L_2)
	.align		4
.L_2:
        /*0010*/ 	.word	index@(_Z15boundary_kernelPfS_S_ii)
        /*0014*/ 	.word	0x00000000


	//----- nvinfo : EIATTR_REGCOUNT
	.align		4
.L_3:
        /*0018*/ 	.byte	0x04, 0x2f
        /*001a*/ 	.short	(.L_5 - .L_4)
	.align		4
.L_4:
        /*001c*/ 	.word	index@(_Z13half_i_kernelPfS_S_S_S_S_iiff)
        /*0020*/ 	.word	0x00000025


	//----- nvinfo : EIATTR_FRAME_SIZE
	.align		4
.L_5:
        /*0024*/ 	.byte	0x04, 0x11
        /*0026*/ 	.short	(.L_7 - .L_6)
	.align		4
.L_6:
        /*0028*/ 	.word	index@($__internal_5_$__cuda_sm3x_div_rn_noftz_f32_slowpath)
        /*002c*/ 	.word	0x00000000


	//----- nvinfo : EIATTR_FRAME_SIZE
	.align		4
.L_7:
        /*0030*/ 	.byte	0x04, 0x11
        /*0032*/ 	.short	(.L_9 - .L_8)
	.align		4
.L_8:
        /*0034*/ 	.word	index@($__internal_4_$__cuda_sm20_div_rn_f64_full)
        /*0038*/ 	.word	0x00000000


	//----- nvinfo : EIATTR_FRAME_SIZE
	.align		4
.L_9:
        /*003c*/ 	.byte	0x04, 0x11
        /*003e*/ 	.short	(.L_11 - .L_10)
	.align		4
.L_10:
        /*0040*/ 	.word	index@(_Z13half_i_kernelPfS_S_S_S_S_iiff)
        /*0044*/ 	.word	0x00000000


	//----- nvinfo : EIATTR_REGCOUNT
	.align		4
.L_11:
        /*0048*/ 	.byte	0x04, 0x2f
        /*004a*/ 	.short	(.L_13 - .L_12)
	.align		4
.L_12:
        /*004c*/ 	.word	index@(_Z13half_j_kernelPfS_S_S_S_S_iiff)
        /*0050*/ 	.word	0x00000025


	//----- nvinfo : EIATTR_FRAME_SIZE
	.align		4
.L_13:
        /*0054*/ 	.byte	0x04, 0x11
        /*0056*/ 	.short	(.L_15 - .L_14)
	.align		4
.L_14:
        /*0058*/ 	.word	index@($__internal_3_$__cuda_sm3x_div_rn_noftz_f32_slowpath)
        /*005c*/ 	.word	0x00000000


	//----- nvinfo : EIATTR_FRAME_SIZE
	.align		4
.L_15:
        /*0060*/ 	.byte	0x04, 0x11
        /*0062*/ 	.short	(.L_17 - .L_16)
	.align		4
.L_16:
        /*0064*/ 	.word	index@($__internal_2_$__cuda_sm20_div_rn_f64_full)
        /*0068*/ 	.word	0x00000000


	//----- nvinfo : EIATTR_FRAME_SIZE
	.align		4
.L_17:
        /*006c*/ 	.byte	0x04, 0x11
        /*006e*/ 	.short	(.L_19 - .L_18)
	.align		4
.L_18:
        /*0070*/ 	.word	index@(_Z13half_j_kernelPfS_S_S_S_S_iiff)
        /*0074*/ 	.word	0x00000000


	//----- nvinfo : EIATTR_REGCOUNT
	.align		4
.L_19:
        /*0078*/ 	.byte	0x04, 0x2f
        /*007a*/ 	.short	(.L_21 - .L_20)
	.align		4
.L_20:
        /*007c*/ 	.word	index@(_Z15laststep_kernelPfS_S_S_S_S_S_S_S_iifff)
        /*0080*/ 	.word	0x00000028


	//----- nvinfo : EIATTR_FRAME_SIZE
	.align		4
.L_21:
        /*0084*/ 	.byte	0x04, 0x11
        /*0086*/ 	.short	(.L_23 - .L_22)
	.align		4
.L_22:
        /*0088*/ 	.word	index@($__internal_1_$__cuda_sm3x_div_rn_noftz_f32_slowpath)
        /*008c*/ 	.word	0x00000000


	//----- nvinfo : EIATTR_FRAME_SIZE
	.align		4
.L_23:
        /*0090*/ 	.byte	0x04, 0x11
        /*0092*/ 	.short	(.L_25 - .L_24)
	.align		4
.L_24:
        /*0094*/ 	.word	index@($__internal_0_$__cuda_sm20_div_rn_f64_full)
        /*0098*/ 	.word	0x00000000


	//----- nvinfo : EIATTR_FRAME_SIZE
	.align		4
.L_25:
        /*009c*/ 	.byte	0x04, 0x11
        /*009e*/ 	.short	(.L_27 - .L_26)
	.align		4
.L_26:
        /*00a0*/ 	.word	index@(_Z15laststep_kernelPfS_S_S_S_S_S_S_S_iifff)
        /*00a4*/ 	.word	0x00000000


	//----- nvinfo : EIATTR_MIN_STACK_SIZE
	.align		4
.L_27:
        /*00a8*/ 	.byte	0x04, 0x12
        /*00aa*/ 	.short	(.L_29 - .L_28)
	.align		4
.L_28:
        /*00ac*/ 	.word	index@(_Z15laststep_kernelPfS_S_S_S_S_S_S_S_iifff)
        /*00b0*/ 	.word	0x00000000


	//----- nvinfo : EIATTR_MIN_STACK_SIZE
	.align		4
.L_29:
        /*00b4*/ 	.byte	0x04, 0x12
        /*00b6*/ 	.short	(.L_31 - .L_30)
	.align		4
.L_30:
        /*00b8*/ 	.word	index@(_Z13half_j_kernelPfS_S_S_S_S_iiff)
        /*00bc*/ 	.word	0x00000000


	//----- nvinfo : EIATTR_MIN_STACK_SIZE
	.align		4
.L_31:
        /*00c0*/ 	.byte	0x04, 0x12
        /*00c2*/ 	.short	(.L_33 - .L_32)
	.align		4
.L_32:
        /*00c4*/ 	.word	index@(_Z13half_i_kernelPfS_S_S_S_S_iiff)
        /*00c8*/ 	.word	0x00000000


	//----- nvinfo : EIATTR_MIN_STACK_SIZE
	.align		4
.L_33:
        /*00cc*/ 	.byte	0x04, 0x12
        /*00ce*/ 	.short	(.L_35 - .L_34)
	.align		4
.L_34:
        /*00d0*/ 	.word	index@(_Z15boundary_kernelPfS_S_ii)
        /*00d4*/ 	.word	0x00000000
.L_35:


//--------------------- .nv.compat                --------------------------
	.section	.nv.compat,"",@"SHT_CUDA_COMPAT_INFO"
	.align	4
        /*0000*/ 	.byte	0x02, 0x09, 0x00, 0x00, 0x02, 0x02, 0x01, 0x00, 0x02, 0x05, 0x05, 0x00, 0x03, 0x07, 0x01, 0x01
        /*0010*/ 	.byte	0x02, 0x03, 0x00, 0x00, 0x02, 0x06, 0x01, 0x00, 0x04, 0x0b, 0x08, 0x00, 0x01, 0x00, 0x00, 0x00
        /*0020*/ 	.byte	0x00, 0x00, 0x00, 0x00


//--------------------- .nv.info._Z15laststep_kernelPfS_S_S_S_S_S_S_S_iifff --------------------------
	.section	.nv.info._Z15laststep_kernelPfS_S_S_S_S_S_S_S_iifff,"",@"SHT_CUDA_INFO"
	.sectionflags	@""
	.align	4


	//----- nvinfo : EIATTR_CUDA_API_VERSION
	.align		4
        /*0000*/ 	.byte	0x04, 0x37
        /*0002*/ 	.short	(.L_37 - .L_36)
.L_36:
        /*0004*/ 	.word	0x00000082


	//----- nvinfo : EIATTR_KPARAM_INFO
	.align		4
.L_37:
        /*0008*/ 	.byte	0x04, 0x17
        /*000a*/ 	.short	(.L_39 - .L_38)
.L_38:
        /*000c*/ 	.word	0x00000000
        /*0010*/ 	.short	0x000d
        /*0012*/ 	.short	0x0058
        /*0014*/ 	.byte	0x00, 0xf0, 0x11, 0x00


	//----- nvinfo : EIATTR_KPARAM_INFO
	.align		4
.L_39:
        /*0018*/ 	.byte	0x04, 0x17
        /*001a*/ 	.short	(.L_41 - .L_40)
.L_40:
        /*001c*/ 	.word	0x00000000
        /*0020*/ 	.short	0x000c
        /*0022*/ 	.short	0x0054
        /*0024*/ 	.byte	0x00, 0xf0, 0x11, 0x00


	//----- nvinfo : EIATTR_KPARAM_INFO
	.align		4
.L_41:
        /*0028*/ 	.byte	0x04, 0x17
        /*002a*/ 	.short	(.L_43 - .L_42)
.L_42:
        /*002c*/ 	.word	0x00000000
        /*0030*/ 	.short	0x000b
        /*0032*/ 	.short	0x0050
        /*0034*/ 	.byte	0x00, 0xf0, 0x11, 0x00


	//----- nvinfo : EIATTR_KPARAM_INFO
	.align		4
.L_43:
        /*0038*/ 	.byte	0x04, 0x17
        /*003a*/ 	.short	(.L_45 - .L_44)
.L_44:
        /*003c*/ 	.word	0x00000000
        /*0040*/ 	.short	0x000a
        /*0042*/ 	.short	0x004c
        /*0044*/ 	.byte	0x00, 0xf0, 0x11, 0x00


	//----- nvinfo : EIATTR_KPARAM_INFO
	.align		4
.L_45:
        /*0048*/ 	.byte	0x04, 0x17
        /*004a*/ 	.short	(.L_47 - .L_46)
.L_46:
        /*004c*/ 	.word	0x00000000
        /*0050*/ 	.short	0x0009
        /*0052*/ 	.short	0x0048
        /*0054*/ 	.byte	0x00, 0xf0, 0x11, 0x00


	//----- nvinfo : EIATTR_KPARAM_INFO
	.align		4
.L_47:
        /*0058*/ 	.byte	0x04, 0x17
        /*005a*/ 	.short	(.L_49 - .L_48)
.L_48:
        /*005c*/ 	.word	0x00000000
        /*0060*/ 	.short	0x0008
        /*0062*/ 	.short	0x0040
        /*0064*/ 	.byte	0x00, 0xf5, 0x21, 0x00


	//----- nvinfo : EIATTR_KPARAM_INFO
	.align		4
.L_49:
        /*0068*/ 	.byte	0x04, 0x17
        /*006a*/ 	.short	(.L_51 - .L_50)
.L_50:
        /*006c*/ 	.word	0x00000000
        /*0070*/ 	.short	0x0007
        /*0072*/ 	.short	0x0038
        /*0074*/ 	.byte	0x00, 0xf5, 0x21, 0x00


	//----- nvinfo : EIATTR_KPARAM_INFO
	.align		4
.L_51:
        /*0078*/ 	.byte	0x04, 0x17
        /*007a*/ 	.short	(.L_53 - .L_52)
.L_52:
        /*007c*/ 	.word	0x00000000
        /*0080*/ 	.short	0x0006
        /*0082*/ 	.short	0x0030
        /*0084*/ 	.byte	0x00, 0xf5, 0x21, 0x00


	//----- nvinfo : EIATTR_KPARAM_INFO
	.align		4
.L_53:
        /*0088*/ 	.byte	0x04, 0x17
        /*008a*/ 	.short	(.L_55 - .L_54)
.L_54:
        /*008c*/ 	.word	0x00000000
        /*0090*/ 	.short	0x0005
        /*0092*/ 	.short	0x0028
        /*0094*/ 	.byte	0x00, 0xf5, 0x21, 0x00


	//----- nvinfo : EIATTR_KPARAM_INFO
	.align		4
.L_55:
        /*0098*/ 	.byte	0x04, 0x17
        /*009a*/ 	.short	(.L_57 - .L_56)
.L_56:
        /*009c*/ 	.word	0x00000000
        /*00a0*/ 	.short	0x0004
        /*00a2*/ 	.short	0x0020
        /*00a4*/ 	.byte	0x00, 0xf5, 0x21, 0x00


	//----- nvinfo : EIATTR_KPARAM_INFO
	.align		4
.L_57:
        /*00a8*/ 	.byte	0x04, 0x17
        /*00aa*/ 	.short	(.L_59 - .L_58)
.L_58:
        /*00ac*/ 	.word	0x00000000
        /*00b0*/ 	.short	0x0003
        /*00b2*/ 	.short	0x0018
        /*00b4*/ 	.byte	0x00, 0xf5, 0x21, 0x00


	//----- nvinfo : EIATTR_KPARAM_INFO
	.align		4
.L_59:
        /*00b8*/ 	.byte	0x04, 0x17
        /*00ba*/ 	.short	(.L_61 - .L_60)
.L_60:
        /*00bc*/ 	.word	0x00000000
        /*00c0*/ 	.short	0x0002
        /*00c2*/ 	.short	0x0010
        /*00c4*/ 	.byte	0x00, 0xf5, 0x21, 0x00


	//----- nvinfo : EIATTR_KPARAM_INFO
	.align		4
.L_61:
        /*00c8*/ 	.byte	0x04, 0x17
        /*00ca*/ 	.short	(.L_63 - .L_62)
.L_62:
        /*00cc*/ 	.word	0x00000000
        /*00d0*/ 	.short	0x0001
        /*00d2*/ 	.short	0x0008
        /*00d4*/ 	.byte	0x00, 0xf5, 0x21, 0x00


	//----- nvinfo : EIATTR_KPARAM_INFO
	.align		4
.L_63:
        /*00d8*/ 	.byte	0x04, 0x17
        /*00da*/ 	.short	(.L_65 - .L_64)
.L_64:
        /*00dc*/ 	.word	0x00000000
        /*00e0*/ 	.short	0x0000
        /*00e2*/ 	.short	0x0000
        /*00e4*/ 	.byte	0x00, 0xf5, 0x21, 0x00


	//----- nvinfo : EIATTR_SPARSE_MMA_MASK
	.align		4
.L_65:
        /*00e8*/ 	.byte	0x03, 0x50
        /*00ea*/ 	.short	0x0000


	//----- nvinfo : EIATTR_MAXREG_COUNT
	.align		4
        /*00ec*/ 	.byte	0x03, 0x1b
        /*00ee*/ 	.short	0x00ff


	//----- nvinfo : EIATTR_MERCURY_ISA_VERSION
	.align		4
        /*00f0*/ 	.byte	0x03, 0x5f
        /*00f2*/ 	.short	0x0101


	//----- nvinfo : EIATTR_VRC_CTA_INIT_COUNT
	.align		4
        /*00f4*/ 	.byte	0x02, 0x4a
	.zero		1
	.zero		1


	//----- nvinfo : EIATTR_EXIT_INSTR_OFFSETS
	.align		4
        /*00f8*/ 	.byte	0x04, 0x1c
        /*00fa*/ 	.short	(.L_67 - .L_66)


	//   ....[0]....
.L_66:
        /*00fc*/ 	.word	0x000000d0


	//   ....[1]....
        /*0100*/ 	.word	0x00000120


	//   ....[2]....
        /*0104*/ 	.word	0x000016d0


	//----- nvinfo : EIATTR_CRS_STACK_SIZE
	.align		4
.L_67:
        /*0108*/ 	.byte	0x04, 0x1e
        /*010a*/ 	.short	(.L_69 - .L_68)
.L_68:
        /*010c*/ 	.word	0x00000000


	//----- nvinfo : EIATTR_CBANK_PARAM_SIZE
	.align		4
.L_69:
        /*0110*/ 	.byte	0x03, 0x19
        /*0112*/ 	.short	0x005c


	//----- nvinfo : EIATTR_PARAM_CBANK
	.align		4
        /*0114*/ 	.byte	0x04, 0x0a
        /*0116*/ 	.short	(.L_71 - .L_70)
	.align		4
.L_70:
        /*0118*/ 	.word	index@(.nv.constant0._Z15laststep_kernelPfS_S_S_S_S_S_S_S_iifff)
        /*011c*/ 	.short	0x0380
        /*011e*/ 	.short	0x005c


	//----- nvinfo : EIATTR_SW_WAR
	.align		4
.L_71:
        /*0120*/ 	.byte	0x04, 0x36
        /*0122*/ 	.short	(.L_73 - .L_72)
.L_72:
        /*0124*/ 	.word	0x00000008
.L_73:


//--------------------- .nv.info._Z13half_j_kernelPfS_S_S_S_S_iiff --------------------------
	.section	.nv.info._Z13half_j_kernelPfS_S_S_S_S_iiff,"",@"SHT_CUDA_INFO"
	.sectionflags	@""
	.align	4


	//----- nvinfo : EIATTR_CUDA_API_VERSION
	.align		4
        /*0000*/ 	.byte	0x04, 0x37
        /*0002*/ 	.short	(.L_75 - .L_74)
.L_74:
        /*0004*/ 	.word	0x00000082


	//----- nvinfo : EIATTR_KPARAM_INFO
	.align		4
.L_75:
        /*0008*/ 	.byte	0x04, 0x17
        /*000a*/ 	.short	(.L_77 - .L_76)
.L_76:
        /*000c*/ 	.word	0x00000000
        /*0010*/ 	.short	0x0009
        /*0012*/ 	.short	0x003c
        /*0014*/ 	.byte	0x00, 0xf0, 0x11, 0x00


	//----- nvinfo : EIATTR_KPARAM_INFO
	.align		4
.L_77:
        /*0018*/ 	.byte	0x04, 0x17
        /*001a*/ 	.short	(.L_79 - .L_78)
.L_78:
        /*001c*/ 	.word	0x00000000
        /*0020*/ 	.short	0x0008
        /*0022*/ 	.short	0x0038
        /*0024*/ 	.byte	0x00, 0xf0, 0x11, 0x00


	//----- nvinfo : EIATTR_KPARAM_INFO
	.align		4
.L_79:
        /*0028*/ 	.byte	0x04, 0x17
        /*002a*/ 	.short	(.L_81 - .L_80)
.L_80:
        /*002c*/ 	.word	0x00000000
        /*0030*/ 	.short	0x0007
        /*0032*/ 	.short	0x0034
        /*0034*/ 	.byte	0x00, 0xf0, 0x11, 0x00


	//----- nvinfo : EIATTR_KPARAM_INFO
	.align		4
.L_81:
        /*0038*/ 	.byte	0x04, 0x17
        /*003a*/ 	.short	(.L_83 - .L_82)
.L_82:
        /*003c*/ 	.word	0x00000000
        /*0040*/ 	.short	0x0006
        /*0042*/ 	.short	0x0030
        /*0044*/ 	.byte	0x00, 0xf0, 0x11, 0x00


	//----- nvinfo : EIATTR_KPARAM_INFO
	.align		4
.L_83:
        /*0048*/ 	.byte	0x04, 0x17
        /*004a*/ 	.short	(.L_85 - .L_84)
.L_84:
        /*004c*/ 	.word	0x00000000
        /*0050*/ 	.short	0x0005
        /*0052*/ 	.short	0x0028
        /*0054*/ 	.byte	0x00, 0xf5, 0x21, 0x00


	//----- nvinfo : EIATTR_KPARAM_INFO
	.align		4
.L_85:
        /*0058*/ 	.byte	0x04, 0x17
        /*005a*/ 	.short	(.L_87 - .L_86)
.L_86:
        /*005c*/ 	.word	0x00000000
        /*0060*/ 	.short	0x0004
        /*0062*/ 	.short	0x0020
        /*0064*/ 	.byte	0x00, 0xf5, 0x21, 0x00


	//----- nvinfo : EIATTR_KPARAM_INFO
	.align		4
.L_87:
        /*0068*/ 	.byte	0x04, 0x17
        /*006a*/ 	.short	(.L_89 - .L_88)
.L_88:
        /*006c*/ 	.word	0x00000000
        /*0070*/ 	.short	0x0003
        /*0072*/ 	.short	0x0018
        /*0074*/ 	.byte	0x00, 0xf5, 0x21, 0x00


	//----- nvinfo : EIATTR_KPARAM_INFO
	.align		4
.L_89:
        /*0078*/ 	.byte	0x04, 0x17
        /*007a*/ 	.short	(.L_91 - .L_90)
.L_90:
        /*007c*/ 	.word	0x00000000
        /*0080*/ 	.short	0x0002
        /*0082*/ 	.short	0x0010
        /*0084*/ 	.byte	0x00, 0xf5, 0x21, 0x00


	//----- nvinfo : EIATTR_KPARAM_INFO
	.align		4
.L_91:
        /*0088*/ 	.byte	0x04, 0x17
        /*008a*/ 	.short	(.L_93 - .L_92)
.L_92:
        /*008c*/ 	.word	0x00000000
        /*0090*/ 	.short	0x0001
        /*0092*/ 	.short	0x0008
        /*0094*/ 	.byte	0x00, 0xf5, 0x21, 0x00


	//----- nvinfo : EIATTR_KPARAM_INFO
	.align		4
.L_93:
        /*0098*/ 	.byte	0x04, 0x17
        /*009a*/ 	.short	(.L_95 - .L_94)
.L_94:
        /*009c*/ 	.word	0x00000000
        /*00a0*/ 	.short	0x0000
        /*00a2*/ 	.short	0x0000
        /*00a4*/ 	.byte	0x00, 0xf5, 0x21, 0x00


	//----- nvinfo : EIATTR_SPARSE_MMA_MASK
	.align		4
.L_95:
        /*00a8*/ 	.byte	0x03, 0x50
        /*00aa*/ 	.short	0x0000


	//----- nvinfo : EIATTR_MAXREG_COUNT
	.align		4
        /*00ac*/ 	.byte	0x03, 0x1b
        /*00ae*/ 	.short	0x00ff


	//----- nvinfo : EIATTR_MERCURY_ISA_VERSION
	.align		4
        /*00b0*/ 	.byte	0x03, 0x5f
        /*00b2*/ 	.short	0x0101


	//----- nvinfo : EIATTR_VRC_CTA_INIT_COUNT
	.align		4
        /*00b4*/ 	.byte	0x02, 0x4a
	.zero		1
	.zero		1


	//----- nvinfo : EIATTR_EXIT_INSTR_OFFSETS
	.align		4
        /*00b8*/ 	.byte	0x04, 0x1c
        /*00ba*/ 	.short	(.L_97 - .L_96)


	//   ....[0]....
.L_96:
        /*00bc*/ 	.word	0x000000d0


	//   ....[1]....
        /*00c0*/ 	.word	0x00000d30


	//----- nvinfo : EIATTR_CRS_STACK_SIZE
	.align		4
.L_97:
        /*00c4*/ 	.byte	0x04, 0x1e
        /*00c6*/ 	.short	(.L_99 - .L_98)
.L_98:
        /*00c8*/ 	.word	0x00000000


	//----- nvinfo : EIATTR_CBANK_PARAM_SIZE
	.align		4
.L_99:
        /*00cc*/ 	.byte	0x03, 0x19
        /*00ce*/ 	.short	0x0040


	//----- nvinfo : EIATTR_PARAM_CBANK
	.align		4
        /*00d0*/ 	.byte	0x04, 0x0a
        /*00d2*/ 	.short	(.L_101 - .L_100)
	.align		4
.L_100:
        /*00d4*/ 	.word	index@(.nv.constant0._Z13half_j_kernelPfS_S_S_S_S_iiff)
        /*00d8*/ 	.short	0x0380
        /*00da*/ 	.short	0x0040


	//----- nvinfo : EIATTR_SW_WAR
	.align		4
.L_101:
        /*00dc*/ 	.byte	0x04, 0x36
        /*00de*/ 	.short	(.L_103 - .L_102)
.L_102:
        /*00e0*/ 	.word	0x00000008
.L_103:


//--------------------- .nv.info._Z13half_i_kernelPfS_S_S_S_S_iiff --------------------------
	.section	.nv.info._Z13half_i_kernelPfS_S_S_S_S_iiff,"",@"SHT_CUDA_INFO"
	.sectionflags	@""
	.align	4


	//----- nvinfo : EIATTR_CUDA_API_VERSION
	.align		4
        /*0000*/ 	.byte	0x04, 0x37
        /*0002*/ 	.short	(.L_105 - .L_104)
.L_104:
        /*0004*/ 	.word	0x00000082


	//----- nvinfo : EIATTR_KPARAM_INFO
	.align		4
.L_105:
        /*0008*/ 	.byte	0x04, 0x17
        /*000a*/ 	.short	(.L_107 - .L_106)
.L_106:
        /*000c*/ 	.word	0x00000000
        /*0010*/ 	.short	0x0009
        /*0012*/ 	.short	0x003c
        /*0014*/ 	.byte	0x00, 0xf0, 0x11, 0x00


	//----- nvinfo : EIATTR_KPARAM_INFO
	.align		4
.L_107:
        /*0018*/ 	.byte	0x04, 0x17
        /*001a*/ 	.short	(.L_109 - .L_108)
.L_108:
        /*001c*/ 	.word	0x00000000
        /*0020*/ 	.short	0x0008
        /*0022*/ 	.short	0x0038
        /*0024*/ 	.byte	0x00, 0xf0, 0x11, 0x00


	//----- nvinfo : EIATTR_KPARAM_INFO
	.align		4
.L_109:
        /*0028*/ 	.byte	0x04, 0x17
        /*002a*/ 	.short	(.L_111 - .L_110)
.L_110:
        /*002c*/ 	.word	0x00000000
        /*0030*/ 	.short	0x0007
        /*0032*/ 	.short	0x0034
        /*0034*/ 	.byte	0x00, 0xf0, 0x11, 0x00


	//----- nvinfo : EIATTR_KPARAM_INFO
	.align		4
.L_111:
        /*0038*/ 	.byte	0x04, 0x17
        /*003a*/ 	.short	(.L_113 - .L_112)
.L_112:
        /*003c*/ 	.word	0x00000000
        /*0040*/ 	.short	0x0006
        /*0042*/ 	.short	0x0030
        /*0044*/ 	.byte	0x00, 0xf0, 0x11, 0x00


	//----- nvinfo : EIATTR_KPARAM_INFO
	.align		4
.L_113:
        /*0048*/ 	.byte	0x04, 0x17
        /*004a*/ 	.short	(.L_115 - .L_114)
.L_114:
        /*004c*/ 	.word	0x00000000
        /*0050*/ 	.short	0x0005
        /*0052*/ 	.short	0x0028
        /*0054*/ 	.byte	0x00, 0xf5, 0x21, 0x00


	//----- nvinfo : EIATTR_KPARAM_INFO
	.align		4
.L_115:
        /*0058*/ 	.byte	0x04, 0x17
        /*005a*/ 	.short	(.L_117 - .L_116)
.L_116:
        /*005c*/ 	.word	0x00000000
        /*0060*/ 	.short	0x0004
        /*0062*/ 	.short	0x0020
        /*0064*/ 	.byte	0x00, 0xf5, 0x21, 0x00


	//----- nvinfo : EIATTR_KPARAM_INFO
	.align		4
.L_117:
        /*0068*/ 	.byte	0x04, 0x17
        /*006a*/ 	.short	(.L_119 - .L_118)
.L_118:
        /*006c*/ 	.word	0x00000000
        /*0070*/ 	.short	0x0003
        /*0072*/ 	.short	0x0018
        /*0074*/ 	.byte	0x00, 0xf5, 0x21, 0x00


	//----- nvinfo : EIATTR_KPARAM_INFO
	.align		4
.L_119:
        /*0078*/ 	.byte	0x04, 0x17
        /*007a*/ 	.short	(.L_121 - .L_120)
.L_120:
        /*007c*/ 	.word	0x00000000
        /*0080*/ 	.short	0x0002
        /*0082*/ 	.short	0x0010
        /*0084*/ 	.byte	0x00, 0xf5, 0x21, 0x00


	//----- nvinfo : EIATTR_KPARAM_INFO
	.align		4
.L_121:
        /*0088*/ 	.byte	0x04, 0x17
        /*008a*/ 	.short	(.L_123 - .L_122)
.L_122:
        /*008c*/ 	.word	0x00000000
        /*0090*/ 	.short	0x0001
        /*0092*/ 	.short	0x0008
        /*0094*/ 	.byte	0x00, 0xf5, 0x21, 0x00


	//----- nvinfo : EIATTR_KPARAM_INFO
	.align		4
.L_123:
        /*0098*/ 	.byte	0x04, 0x17
        /*009a*/ 	.short	(.L_125 - .L_124)
.L_124:
        /*009c*/ 	.word	0x00000000
        /*00a0*/ 	.short	0x0000
        /*00a2*/ 	.short	0x0000
        /*00a4*/ 	.byte	0x00, 0xf5, 0x21, 0x00


	//----- nvinfo : EIATTR_SPARSE_MMA_MASK
	.align		4
.L_125:
        /*00a8*/ 	.byte	0x03, 0x50
        /*00aa*/ 	.short	0x0000


	//----- nvinfo : EIATTR_MAXREG_COUNT
	.align		4
        /*00ac*/ 	.byte	0x03, 0x1b
        /*00ae*/ 	.short	0x00ff


	//----- nvinfo : EIATTR_MERCURY_ISA_VERSION
	.align		4
        /*00b0*/ 	.byte	0x03, 0x5f
        /*00b2*/ 	.short	0x0101


	//----- nvinfo : EIATTR_VRC_CTA_INIT_COUNT
	.align		4
        /*00b4*/ 	.byte	0x02, 0x4a
	.zero		1
	.zero		1


	//----- nvinfo : EIATTR_EXIT_INSTR_OFFSETS
	.align		4
        /*00b8*/ 	.byte	0x04, 0x1c
        /*00ba*/ 	.short	(.L_127 - .L_126)


	//   ....[0]....
.L_126:
        /*00bc*/ 	.word	0x000000d0


	//   ....[1]....
        /*00c0*/ 	.word	0x00000d50


	//----- nvinfo : EIATTR_CRS_STACK_SIZE
	.align		4
.L_127:
        /*00c4*/ 	.byte	0x04, 0x1e
        /*00c6*/ 	.short	(.L_129 - .L_128)
.L_128:
        /*00c8*/ 	.word	0x00000000


	//----- nvinfo : EIATTR_CBANK_PARAM_SIZE
	.align		4
.L_129:
        /*00cc*/ 	.byte	0x03, 0x19
        /*00ce*/ 	.short	0x0040


	//----- nvinfo : EIATTR_PARAM_CBANK
	.align		4
        /*00d0*/ 	.byte	0x04, 0x0a
        /*00d2*/ 	.short	(.L_131 - .L_130)
	.align		4
.L_130:
        /*00d4*/ 	.word	index@(.nv.constant0._Z13half_i_kernelPfS_S_S_S_S_iiff)
        /*00d8*/ 	.short	0x0380
        /*00da*/ 	.short	0x0040


	//----- nvinfo : EIATTR_SW_WAR
	.align		4
.L_131:
        /*00dc*/ 	.byte	0x04, 0x36
        /*00de*/ 	.short	(.L_133 - .L_132)
.L_132:
        /*00e0*/ 	.word	0x00000008
.L_133:


//--------------------- .nv.info._Z15boundary_kernelPfS_S_ii --------------------------
	.section	.nv.info._Z15boundary_kernelPfS_S_ii,"",@"SHT_CUDA_INFO"
	.sectionflags	@""
	.align	4


	//----- nvinfo : EIATTR_CUDA_API_VERSION
	.align		4
        /*0000*/ 	.byte	0x04, 0x37
        /*0002*/ 	.short	(.L_135 - .L_134)
.L_134:
        /*0004*/ 	.word	0x00000082


	//----- nvinfo : EIATTR_KPARAM_INFO
	.align		4
.L_135:
        /*0008*/ 	.byte	0x04, 0x17
        /*000a*/ 	.short	(.L_137 - .L_136)
.L_136:
        /*000c*/ 	.word	0x00000000
        /*0010*/ 	.short	0x0004
        /*0012*/ 	.short	0x001c
        /*0014*/ 	.byte	0x00, 0xf0, 0x11, 0x00


	//----- nvinfo : EIATTR_KPARAM_INFO
	.align		4
.L_137:
        /*0018*/ 	.byte	0x04, 0x17
        /*001a*/ 	.short	(.L_139 - .L_138)
.L_138:
        /*001c*/ 	.word	0x00000000
        /*0020*/ 	.short	0x0003
        /*0022*/ 	.short	0x0018
        /*0024*/ 	.byte	0x00, 0xf0, 0x11, 0x00


	//----- nvinfo : EIATTR_KPARAM_INFO
	.align		4
.L_139:
        /*0028*/ 	.byte	0x04, 0x17
        /*002a*/ 	.short	(.L_141 - .L_140)
.L_140:
        /*002c*/ 	.word	0x00000000
        /*0030*/ 	.short	0x0002
        /*0032*/ 	.short	0x0010
        /*0034*/ 	.byte	0x00, 0xf5, 0x21, 0x00


	//----- nvinfo : EIATTR_KPARAM_INFO
	.align		4
.L_141:
        /*0038*/ 	.byte	0x04, 0x17
        /*003a*/ 	.short	(.L_143 - .L_142)
.L_142:
        /*003c*/ 	.word	0x00000000
        /*0040*/ 	.short	0x0001
        /*0042*/ 	.short	0x0008
        /*0044*/ 	.byte	0x00, 0xf5, 0x21, 0x00


	//----- nvinfo : EIATTR_KPARAM_INFO
	.align		4
.L_143:
        /*0048*/ 	.byte	0x04, 0x17
        /*004a*/ 	.short	(.L_145 - .L_144)
.L_144:
        /*004c*/ 	.word	0x00000000
        /*0050*/ 	.short	0x0000
        /*0052*/ 	.short	0x0000
        /*0054*/ 	.byte	0x00, 0xf5, 0x21, 0x00


	//----- nvinfo : EIATTR_SPARSE_MMA_MASK
	.align		4
.L_145:
        /*0058*/ 	.byte	0x03, 0x50
        /*005a*/ 	.short	0x0000


	//----- nvinfo : EIATTR_MAXREG_COUNT
	.align		4
        /*005c*/ 	.byte	0x03, 0x1b
        /*005e*/ 	.short	0x00ff


	//----- nvinfo : EIATTR_MERCURY_ISA_VERSION
	.align		4
        /*0060*/ 	.byte	0x03, 0x5f
        /*0062*/ 	.short	0x0101


	//----- nvinfo : EIATTR_VRC_CTA_INIT_COUNT
	.align		4
        /*0064*/ 	.byte	0x02, 0x4a
	.zero		1
	.zero		1


	//----- nvinfo : EIATTR_EXIT_INSTR_OFFSETS
	.align		4
        /*0068*/ 	.byte	0x04, 0x1c
        /*006a*/ 	.short	(.L_147 - .L_146)


	//   ....[0]....
.L_146:
        /*006c*/ 	.word	0x000002f0


	//   ....[1]....
        /*0070*/ 	.word	0x00000460


	//----- nvinfo : EIATTR_CRS_STACK_SIZE
	.align		4
.L_147:
        /*0074*/ 	.byte	0x04, 0x1e
        /*0076*/ 	.short	(.L_149 - .L_148)
.L_148:
        /*0078*/ 	.word	0x00000000


	//----- nvinfo : EIATTR_CBANK_PARAM_SIZE
	.align		4
.L_149:
        /*007c*/ 	.byte	0x03, 0x19
        /*007e*/ 	.short	0x0020


	//----- nvinfo : EIATTR_PARAM_CBANK
	.align		4
        /*0080*/ 	.byte	0x04, 0x0a
        /*0082*/ 	.short	(.L_151 - .L_150)
	.align		4
.L_150:
        /*0084*/ 	.word	index@(.nv.constant0._Z15boundary_kernelPfS_S_ii)
        /*0088*/ 	.short	0x0380
        /*008a*/ 	.short	0x0020


	//----- nvinfo : EIATTR_SW_WAR
	.align		4
.L_151:
        /*008c*/ 	.byte	0x04, 0x36
        /*008e*/ 	.short	(.L_153 - .L_152)
.L_152:
        /*0090*/ 	.word	0x00000008
.L_153:


//--------------------- .nv.callgraph             --------------------------
	.section	.nv.callgraph,"",@"SHT_CUDA_CALLGRAPH"
	.align	4
	.sectionentsize	8
	.align		4
        /*0000*/ 	.word	0x00000000
	.align		4
        /*0004*/ 	.word	0xffffffff
	.align		4
        /*0008*/ 	.word	0x00000000
	.align		4
        /*000c*/ 	.word	0xfffffffe
	.align		4
        /*0010*/ 	.word	0x00000000
	.align		4
        /*0014*/ 	.word	0xfffffffd
	.align		4
        /*0018*/ 	.word	0x00000000
	.align		4
        /*001c*/ 	.word	0xfffffffc


//--------------------- .text._Z15laststep_kernelPfS_S_S_S_S_S_S_S_iifff --------------------------
	.section	.text._Z15laststep_kernelPfS_S_S_S_S_S_S_S_iifff,"ax",@progbits
	.align	128
        .global         _Z15laststep_kernelPfS_S_S_S_S_S_S_S_iifff
        .type           _Z15laststep_kernelPfS_S_S_S_S_S_S_S_iifff,@function
        .size           _Z15laststep_kernelPfS_S_S_S_S_S_S_S_iifff,(.L_x_111 - _Z15laststep_kernelPfS_S_S_S_S_S_S_S_iifff)
        .other          _Z15laststep_kernelPfS_S_S_S_S_S_S_S_iifff,@"STO_CUDA_ENTRY STV_DEFAULT"
_Z15laststep_kernelPfS_S_S_S_S_S_S_S_iifff:
.text._Z15laststep_kernelPfS_S_S_S_S_S_S_S_iifff:
[----:B------:R-:W-:Y:S01]  /*0000*/  LDC R1, c[0x0][0x37c] ;  /* 0x0000df00ff017b82 */ /* 0x000fe20000000800 */
[----:B------:R-:W0:Y:S07]  /*0010*/  S2R R18, SR_TID.X ;  /* 0x0000000000127919 */ /* 0x000e2e0000002100 */
[----:B------:R-:W0:Y:S01]  /*0020*/  S2UR UR5, SR_CTAID.X ;  /* 0x00000000000579c3 */ /* 0x000e220000002500 */
[----:B------:R-:W1:Y:S01]  /*0030*/  LDCU UR4, c[0x0][0x3c8] ;  /* 0x00007900ff0477ac */ /* 0x000e620008000800 */
[----:B------:R-:W2:Y:S06]  /*0040*/  S2R R5, SR_TID.Y ;  /* 0x0000000000057919 */ /* 0x000eac0000002200 */
[----:B------:R-:W0:Y:S08]  /*0050*/  LDC R3, c[0x0][0x360] ;  /* 0x0000d800ff037b82 */ /* 0x000e300000000800 */
[----:B------:R-:W2:Y:S01]  /*0060*/  S2UR UR6, SR_CTAID.Y ;  /* 0x00000000000679c3 */ /* 0x000ea20000002600 */
[----:B-1----:R-:W-:-:S07]  /*0070*/  UIADD3 UR4, UPT, UPT, UR4, -0x1, URZ ;  /* 0xffffffff04047890 */ /* 0x002fce000fffe0ff */
[----:B------:R-:W2:Y:S01]  /*0080*/  LDC R0, c[0x0][0x364] ;  /* 0x0000d900ff007b82 */ /* 0x000ea20000000800 */
[----:B0-----:R-:W-:-:S05]  /*0090*/  IMAD R18, R3, UR5, R18 ;  /* 0x0000000503127c24 */ /* 0x001fca000f8e0212 */
[----:B------:R-:W-:-:S04]  /*00a0*/  ISETP.GE.AND P0, PT, R18, UR4, PT ;  /* 0x0000000412007c0c */ /* 0x000fc8000bf06270 */
[----:B------:R-:W-:Y:S01]  /*00b0*/  ISETP.LT.OR P0, PT, R18, 0x1, P0 ;  /* 0x000000011200780c */ /* 0x000fe20000701670 */
[----:B--2---:R-:W-:-:S12]  /*00c0*/  IMAD R5, R0, UR6, R5 ;  /* 0x0000000600057c24 */ /* 0x004fd8000f8e0205 */
[----:B------:R-:W-:Y:S05]  /*00d0*/  @P0 EXIT ;  /* 0x000000000000094d */ /* 0x000fea0003800000 */
[----:B------:R-:W0:Y:S02]  /*00e0*/  LDCU UR5, c[0x0][0x3cc] ;  /* 0x00007980ff0577ac */ /* 0x000e240008000800 */
[----:B0-----:R-:W-:-:S06]  /*00f0*/  UIADD3 UR5, UPT, UPT, UR5, -0x1, URZ ;  /* 0xffffffff05057890 */ /* 0x001fcc000fffe0ff */
[----:B------:R-:W-:-:S04]  /*0100*/  ISETP.GE.AND P0, PT, R5, UR5, PT ;  /* 0x0000000505007c0c */ /* 0x000fc8000bf06270 */
[----:B------:R-:W-:-:S13]  /*0110*/  ISETP.EQ.OR P0, PT, R5, RZ, P0 ;  /* 0x000000ff0500720c */ /* 0x000fda0000702670 */
[----:B------:R-:W-:Y:S05]  /*0120*/  @P0 EXIT ;  /* 0x000000000000094d */ /* 0x000fea0003800000 */
[----:B------:R-:W0:Y:S01]  /*0130*/  LDC.64 R8, c[0x0][0x3a0] ;  /* 0x0000e800ff087b82 */ /* 0x000e220000000a00 */
[----:B------:R-:W1:Y:S01]  /*0140*/  LDCU.64 UR6, c[0x0][0x358] ;  /* 0x00006b00ff0677ac */ /* 0x000e620008000a00 */
[----:B------:R-:W-:Y:S01]  /*0150*/  IMAD R7, R5, UR4, R18 ;  /* 0x0000000405077c24 */ /* 0x000fe2000f8e0212 */
[----:B------:R-:W2:Y:S05]  /*0160*/  LDCU UR4, c[0x0][0x3d8] ;  /* 0x00007b00ff0477ac */ /* 0x000eaa0008000800 */
[----:B------:R-:W3:Y:S01]  /*0170*/  LDC R11, c[0x0][0x3d0] ;  /* 0x0000f400ff0b7b82 */ /* 0x000ee20000000800 */
[----:B0-----:R-:W-:-:S05]  /*0180*/  IMAD.WIDE R8, R7, 0x4, R8 ;  /* 0x0000000407087825 */ /* 0x001fca00078e0208 */
[----:B-1----:R-:W4:Y:S04]  /*0190*/  LDG.E R0, desc[UR6][R8.64] ;  /* 0x0000000608007981 */ /* 0x002f28000c1e1900 */
[----:B------:R-:W4:Y:S01]  /*01a0*/  LDG.E R3, desc[UR6][R8.64+-0x4] ;  /* 0xfffffc0608037981 */ /* 0x000f22000c1e1900 */
[----:B---3--:R-:W0:Y:S01]  /*01b0*/  MUFU.RCP R2, R11 ;  /* 0x0000000b00027308 */ /* 0x008e220000001000 */
[----:B------:R-:W-:Y:S01]  /*01c0*/  BSSY.RECONVERGENT B2, `(.L_x_0) ;  /* 0x000000f000027945 */ /* 0x000fe20003800200 */
[----:B----4-:R-:W-:Y:S01]  /*01d0*/  FADD R0, R0, -R3 ;  /* 0x8000000300007221 */ /* 0x010fe20000000000 */
[----:B0-----:R-:W-:-:S03]  /*01e0*/  FFMA R3, R2, -R11, 1 ;  /* 0x3f80000002037423 */ /* 0x001fc6000000080b */
[----:B--2---:R-:W-:Y:S01]  /*01f0*/  FMUL R0, R0, UR4 ;  /* 0x0000000400007c20 */ /* 0x004fe20008400000 */
[----:B------:R-:W-:-:S03]  /*0200*/  FFMA R3, R2, R3, R2 ;  /* 0x0000000302037223 */ /* 0x000fc60000000002 */
[----:B------:R-:W0:Y:S01]  /*0210*/  FCHK P0, R0, R11 ;  /* 0x0000000b00007302 */ /* 0x000e220000000000 */
[----:B------:R-:W-:-:S04]  /*0220*/  FFMA R12, R0, R3, RZ ;  /* 0x00000003000c7223 */ /* 0x000fc800000000ff */
[----:B------:R-:W-:-:S04]  /*0230*/  FFMA R2, R12, -R11, R0 ;  /* 0x8000000b0c027223 */ /* 0x000fc80000000000 */
[----:B------:R-:W-:Y:S01]  /*0240*/  FFMA R12, R3, R2, R12 ;  /* 0x00000002030c7223 */ /* 0x000fe2000000000c */
[----:B0-----:R-:W-:Y:S06]  /*0250*/  @!P0 BRA `(.L_x_1) ;  /* 0x0000000000148947 */ /* 0x001fec0003800000 */
[----:B------:R-:W0:Y:S01]  /*0260*/  LDCU UR4, c[0x0][0x3d0] ;  /* 0x00007a00ff0477ac */ /* 0x000e220008000800 */
[----:B------:R-:W-:Y:S02]  /*0270*/  MOV R6, 0x2a0 ;  /* 0x000002a000067802 */ /* 0x000fe40000000f00 */
[----:B0-----:R-:W-:-:S07]  /*0280*/  MOV R3, UR4 ;  /* 0x0000000400037c02 */ /* 0x001fce0008000f00 */
[----:B------:R-:W-:Y:S05]  /*0290*/  CALL.REL.NOINC `($__internal_1_$__cuda_sm3x_div_rn_noftz_f32_slowpath) ;  /* 0x0000001800847944 */ /* 0x000fea0003c00000 */
[----:B------:R-:W-:-:S07]  /*02a0*/  IMAD.MOV.U32 R12, RZ, RZ, R0 ;  /* 0x000000ffff0c7224 */ /* 0x000fce00078e0000 */
.L_x_1:
[----:B------:R-:W-:Y:S05]  /*02b0*/  BSYNC.RECONVERGENT B2 ;  /* 0x0000000000027941 */ /* 0x000fea0003800200 */
.L_x_0:
[----:B------:R-:W0:Y:S01]  /*02c0*/  LDC.64 R20, c[0x0][0x3c0] ;  /* 0x0000f000ff147b82 */ /* 0x000e220000000a00 */
[----:B------:R-:W1:Y:S01]  /*02d0*/  LDCU UR4, c[0x0][0x3c8] ;  /* 0x00007900ff0477ac */ /* 0x000e620008000800 */
[C---:B------:R-:W-:Y:S01]  /*02e0*/  IADD3 R3, PT, PT, R5.reuse, -0x1, RZ ;  /* 0xffffffff05037810 */ /* 0x040fe20007ffe0ff */
[----:B------:R-:W-:-:S05]  /*02f0*/  IMAD.IADD R5, R5, 0x1, R7 ;  /* 0x0000000105057824 */ /* 0x000fca00078e0207 */
[----:B------:R-:W2:Y:S01]  /*0300*/  LDC R11, c[0x0][0x3d4] ;  /* 0x0000f500ff0b7b82 */ /* 0x000ea20000000800 */
[----:B-1----:R-:W-:Y:S01]  /*0310*/  IMAD R18, R3, UR4, R18 ;  /* 0x0000000403127c24 */ /* 0x002fe2000f8e0212 */
[----:B------:R-:W1:Y:S01]  /*0320*/  LDCU UR4, c[0x0][0x3d8] ;  /* 0x00007b00ff0477ac */ /* 0x000e620008000800 */
[----:B0-----:R-:W-:-:S04]  /*0330*/  IMAD.WIDE R16, R5, 0x4, R20 ;  /* 0x0000000405107825 */ /* 0x001fc800078e0214 */
[----:B------:R-:W-:Y:S01]  /*0340*/  IMAD.WIDE R20, R18, 0x4, R20 ;  /* 0x0000000412147825 */ /* 0x000fe200078e0214 */
[----:B------:R-:W3:Y:S04]  /*0350*/  LDG.E R0, desc[UR6][R16.64] ;  /* 0x0000000610007981 */ /* 0x000ee8000c1e1900 */
[----:B------:R-:W3:Y:S01]  /*0360*/  LDG.E R3, desc[UR6][R20.64] ;  /* 0x0000000614037981 */ /* 0x000ee2000c1e1900 */
[----:B--2---:R-:W0:Y:S01]  /*0370*/  MUFU.RCP R2, R11 ;  /* 0x0000000b00027308 */ /* 0x004e220000001000 */
[----:B------:R-:W-:Y:S01]  /*0380*/  BSSY.RECONVERGENT B2, `(.L_x_2) ;  /* 0x000000f000027945 */ /* 0x000fe20003800200 */
[----:B---3--:R-:W-:Y:S01]  /*0390*/  FADD R0, R0, -R3 ;  /* 0x8000000300007221 */ /* 0x008fe20000000000 */
[----:B0-----:R-:W-:-:S03]  /*03a0*/  FFMA R3, R2, -R11, 1 ;  /* 0x3f80000002037423 */ /* 0x001fc6000000080b */
[----:B-1----:R-:W-:Y:S01]  /*03b0*/  FMUL R0, R0, UR4 ;  /* 0x0000000400007c20 */ /* 0x002fe20008400000 */
        /* <DEDUP_REMOVED lines=11> */
.L_x_3:
[----:B------:R-:W-:Y:S05]  /*0470*/  BSYNC.RECONVERGENT B2 ;  /* 0x0000000000027941 */ /* 0x000fea0003800200 */
.L_x_2:
[----:B------:R-:W0:Y:S08]  /*0480*/  LDC.64 R2, c[0x0][0x380] ;  /* 0x0000e000ff027b82 */ /* 0x000e300000000a00 */
[----:B------:R-:W1:Y:S01]  /*0490*/  LDC.64 R10, c[0x0][0x3b0] ;  /* 0x0000ec00ff0a7b82 */ /* 0x000e620000000a00 */
[----:B------:R-:W-:-:S07]  /*04a0*/  FADD R12, R13, R12 ;  /* 0x0000000c0d0c7221 */ /* 0x000fce0000000000 */
[----:B------:R-:W2:Y:S01]  /*04b0*/  LDC.64 R14, c[0x0][0x3b8] ;  /* 0x0000ee00ff0e7b82 */ /* 0x000ea20000000a00 */
[----:B0-----:R-:W-:-:S05]  /*04c0*/  IMAD.WIDE R2, R5, 0x4, R2 ;  /* 0x0000000405027825 */ /* 0x001fca00078e0202 */
[----:B------:R-:W3:Y:S01]  /*04d0*/  LDG.E R19, desc[UR6][R2.64] ;  /* 0x0000000602137981 */ /* 0x000ee2000c1e1900 */
[----:B--2---:R-:W-:-:S04]  /*04e0*/  IMAD.WIDE R14, R5, 0x4, R14 ;  /* 0x00000004050e7825 */ /* 0x004fc800078e020e */
[----:B---3--:R-:W-:Y:S01]  /*04f0*/  FADD R19, R12, R19 ;  /* 0x000000130c137221 */ /* 0x008fe20000000000 */
[----:B-1----:R-:W-:-:S04]  /*0500*/  IMAD.WIDE R12, R5, 0x4, R10 ;  /* 0x00000004050c7825 */ /* 0x002fc800078e020a */
[----:B------:R0:W-:Y:S04]  /*0510*/  STG.E desc[UR6][R2.64], R19 ;  /* 0x0000001302007986 */ /* 0x0001e8000c101906 */
[----:B------:R-:W2:Y:S04]  /*0520*/  LDG.E R11, desc[UR6][R12.64] ;  /* 0x000000060c0b7981 */ /* 0x000ea8000c1e1900 */
[----:B------:R-:W3:Y:S04]  /*0530*/  LDG.E R17, desc[UR6][R16.64] ;  /* 0x0000000610117981 */ /* 0x000ee8000c1e1900 */
[----:B------:R-:W3:Y:S01]  /*0540*/  LDG.E R0, desc[UR6][R14.64] ;  /* 0x000000060e007981 */ /* 0x000ee2000c1e1900 */
[----:B------:R-:W-:Y:S01]  /*0550*/  BSSY.RECONVERGENT B2, `(.L_x_4) ;  /* 0x000000e000027945 */ /* 0x000fe20003800200 */
[----:B--2---:R-:W1:Y:S01]  /*0560*/  MUFU.RCP R4, R11 ;  /* 0x0000000b00047308 */ /* 0x004e620000001000 */
[----:B---3--:R-:W-:-:S07]  /*0570*/  FMUL R0, R0, R17 ;  /* 0x0000001100007220 */ /* 0x008fce0000400000 */
[----:B------:R-:W2:Y:S01]  /*0580*/  FCHK P0, R0, R11 ;  /* 0x0000000b00007302 */ /* 0x000ea20000000000 */
[----:B-1----:R-:W-:-:S04]  /*0590*/  FFMA R23, -R11, R4, 1 ;  /* 0x3f8000000b177423 */ /* 0x002fc80000000104 */
[----:B------:R-:W-:-:S04]  /*05a0*/  FFMA R23, R4, R23, R4 ;  /* 0x0000001704177223 */ /* 0x000fc80000000004 */
[----:B------:R-:W-:-:S04]  /*05b0*/  FFMA R22, R0, R23, RZ ;  /* 0x0000001700167223 */ /* 0x000fc800000000ff */
[----:B0-----:R-:W-:-:S04]  /*05c0*/  FFMA R2, -R11, R22, R0 ;  /* 0x000000160b027223 */ /* 0x001fc80000000100 */
[----:B------:R-:W-:Y:S01]  /*05d0*/  FFMA R22, R23, R2, R22 ;  /* 0x0000000217167223 */ /* 0x000fe20000000016 */
[----:B--2---:R-:W-:Y:S06]  /*05e0*/  @!P0 BRA `(.L_x_5) ;  /* 0x0000000000108947 */ /* 0x004fec0003800000 */
[----:B------:R-:W-:Y:S02]  /*05f0*/  MOV R3, R11 ;  /* 0x0000000b00037202 */ /* 0x000fe40000000f00 */
[----:B------:R-:W-:-:S07]  /*0600*/  MOV R6, 0x620 ;  /* 0x0000062000067802 */ /* 0x000fce0000000f00 */
[----:B------:R-:W-:Y:S05]  /*0610*/  CALL.REL.NOINC `($__internal_1_$__cuda_sm3x_div_rn_noftz_f32_slowpath) ;  /* 0x0000001400a47944 */ /* 0x000fea0003c00000 */
[----:B------:R-:W-:-:S07]  /*0620*/  IMAD.MOV.U32 R22, RZ, RZ, R0 ;  /* 0x000000ffff167224 */ /* 0x000fce00078e0000 */
.L_x_5:
[----:B------:R-:W-:Y:S05]  /*0630*/  BSYNC.RECONVERGENT B2 ;  /* 0x0000000000027941 */ /* 0x000fea0003800200 */
.L_x_4:
[----:B------:R-:W0:Y:S01]  /*0640*/  LDC.64 R16, c[0x0][0x3b0] ;  /* 0x0000ec00ff107b82 */ /* 0x000e220000000a00 */
[----:B------:R-:W2:Y:S07]  /*0650*/  LDG.E R21, desc[UR6][R20.64] ;  /* 0x0000000614157981 */ /* 0x000eae000c1e1900 */
[----:B------:R-:W1:Y:S01]  /*0660*/  LDC.64 R2, c[0x0][0x3b8] ;  /* 0x0000ee00ff027b82 */ /* 0x000e620000000a00 */
[----:B0-----:R-:W-:-:S05]  /*0670*/  IMAD.WIDE R16, R18, 0x4, R16 ;  /* 0x0000000412107825 */ /* 0x001fca00078e0210 */
[----:B------:R-:W3:Y:S01]  /*0680*/  LDG.E R11, desc[UR6][R16.64] ;  /* 0x00000006100b7981 */ /* 0x000ee2000c1e1900 */
[----:B-1----:R-:W-:-:S05]  /*0690*/  IMAD.WIDE R18, R18, 0x4, R2 ;  /* 0x0000000412127825 */ /* 0x002fca00078e0202 */
[----:B------:R-:W2:Y:S01]  /*06a0*/  LDG.E R0, desc[UR6][R18.64] ;  /* 0x0000000612007981 */ /* 0x000ea2000c1e1900 */
[----:B------:R-:W-:Y:S01]  /*06b0*/  BSSY.RECONVERGENT B2, `(.L_x_6) ;  /* 0x000000e000027945 */ /* 0x000fe20003800200 */
[----:B---3--:R-:W0:Y:S01]  /*06c0*/  MUFU.RCP R2, R11 ;  /* 0x0000000b00027308 */ /* 0x008e220000001000 */
[----:B--2---:R-:W-:-:S07]  /*06d0*/  FMUL R0, R0, R21 ;  /* 0x0000001500007220 */ /* 0x004fce0000400000 */
[----:B------:R-:W1:Y:S01]  /*06e0*/  FCHK P0, R0, R11 ;  /* 0x0000000b00007302 */ /* 0x000e620000000000 */
[----:B0-----:R-:W-:-:S04]  /*06f0*/  FFMA R3, -R11, R2, 1 ;  /* 0x3f8000000b037423 */ /* 0x001fc80000000102 */
[----:B------:R-:W-:-:S04]  /*0700*/  FFMA R3, R2, R3, R2 ;  /* 0x0000000302037223 */ /* 0x000fc80000000002 */
[----:B------:R-:W-:-:S04]  /*0710*/  FFMA R2, R0, R3, RZ ;  /* 0x0000000300027223 */ /* 0x000fc800000000ff */
[----:B------:R-:W-:-:S04]  /*0720*/  FFMA R4, -R11, R2, R0 ;  /* 0x000000020b047223 */ /* 0x000fc80000000100 */
[----:B------:R-:W-:Y:S01]  /*0730*/  FFMA R3, R3, R4, R2 ;  /* 0x0000000403037223 */ /* 0x000fe20000000002 */
[----:B-1----:R-:W-:Y:S06]  /*0740*/  @!P0 BRA `(.L_x_7) ;  /* 0x0000000000108947 */ /* 0x002fec0003800000 */
[----:B------:R-:W-:Y:S02]  /*0750*/  MOV R3, R11 ;  /* 0x0000000b00037202 */ /* 0x000fe40000000f00 */
[----:B------:R-:W-:-:S07]  /*0760*/  MOV R6, 0x780 ;  /* 0x0000078000067802 */ /* 0x000fce0000000f00 */
[----:B------:R-:W-:Y:S05]  /*0770*/  CALL.REL.NOINC `($__internal_1_$__cuda_sm3x_div_rn_noftz_f32_slowpath) ;  /* 0x00000014004c7944 */ /* 0x000fea0003c00000 */
[----:B------:R-:W-:-:S07]  /*0780*/  IMAD.MOV.U32 R3, RZ, RZ, R0 ;  /* 0x000000ffff037224 */ /* 0x000fce00078e0000 */
.L_x_7:
[----:B------:R-:W-:Y:S05]  /*0790*/  BSYNC.RECONVERGENT B2 ;  /* 0x0000000000027941 */ /* 0x000fea0003800200 */
.L_x_6:
[----:B------:R-:W0:Y:S01]  /*07a0*/  LDC R11, c[0x0][0x3d4] ;  /* 0x0000f500ff0b7b82 */ /* 0x000e220000000800 */
[----:B------:R-:W1:Y:S01]  /*07b0*/  LDCU UR4, c[0x0][0x3d8] ;  /* 0x00007b00ff0477ac */ /* 0x000e620008000800 */
[----:B------:R-:W-:Y:S01]  /*07c0*/  FADD R3, -R3, R22 ;  /* 0x0000001603037221 */ /* 0x000fe20000000100 */
[----:B------:R-:W-:Y:S03]  /*07d0*/  BSSY.RECONVERGENT B2, `(.L_x_8) ;  /* 0x000000f000027945 */ /* 0x000fe60003800200 */
[----:B-1----:R-:W-:Y:S01]  /*07e0*/  FMUL R4, R3, UR4 ;  /* 0x0000000403047c20 */ /* 0x002fe20008400000 */
[----:B0-----:R-:W0:Y:S08]  /*07f0*/  MUFU.RCP R0, R11 ;  /* 0x0000000b00007308 */ /* 0x001e300000001000 */
[----:B------:R-:W1:Y:S01]  /*0800*/  FCHK P0, R4, R11 ;  /* 0x0000000b04007302 */ /* 0x000e620000000000 */
[----:B0-----:R-:W-:-:S04]  /*0810*/  FFMA R21, R0, -R11, 1 ;  /* 0x3f80000000157423 */ /* 0x001fc8000000080b */
[----:B------:R-:W-:-:S04]  /*0820*/  FFMA R0, R0, R21, R0 ;  /* 0x0000001500007223 */ /* 0x000fc80000000000 */
[----:B------:R-:W-:-:S04]  /*0830*/  FFMA R3, R0, R4, RZ ;  /* 0x0000000400037223 */ /* 0x000fc800000000ff */
[----:B------:R-:W-:-:S04]  /*0840*/  FFMA R2, R3, -R11, R4 ;  /* 0x8000000b03027223 */ /* 0x000fc80000000004 */
[----:B------:R-:W-:Y:S01]  /*0850*/  FFMA R0, R0, R2, R3 ;  /* 0x0000000200007223 */ /* 0x000fe20000000003 */
[----:B-1----:R-:W-:Y:S06]  /*0860*/  @!P0 BRA `(.L_x_9) ;  /* 0x0000000000148947 */ /* 0x002fec0003800000 */
[----:B------:R-:W0:Y:S01]  /*0870*/  LDCU UR4, c[0x0][0x3d4] ;  /* 0x00007a80ff0477ac */ /* 0x000e220008000800 */
[----:B------:R-:W-:Y:S02]  /*0880*/  MOV R0, R4 ;  /* 0x0000000400007202 */ /* 0x000fe40000000f00 */
[----:B------:R-:W-:Y:S01]  /*0890*/  MOV R6, 0x8c0 ;  /* 0x000008c000067802 */ /* 0x000fe20000000f00 */
[----:B0-----:R-:W-:-:S07]  /*08a0*/  IMAD.U32 R3, RZ, RZ, UR4 ;  /* 0x00000004ff037e24 */ /* 0x001fce000f8e00ff */
[----:B------:R-:W-:Y:S05]  /*08b0*/  CALL.REL.NOINC `($__internal_1_$__cuda_sm3x_div_rn_noftz_f32_slowpath) ;  /* 0x0000001000fc7944 */ /* 0x000fea0003c00000 */
.L_x_9:
[----:B------:R-:W-:Y:S05]  /*08c0*/  BSYNC.RECONVERGENT B2 ;  /* 0x0000000000027941 */ /* 0x000fea0003800200 */
.L_x_8:
[----:B------:R-:W0:Y:S01]  /*08d0*/  LDC.64 R20, c[0x0][0x398] ;  /* 0x0000e600ff147b82 */ /* 0x000e220000000a00 */
[----:B------:R-:W2:Y:S01]  /*08e0*/  LDG.E R2, desc[UR6][R8.64] ;  /* 0x0000000608027981 */ /* 0x000ea2000c1e1900 */
[----:B0-----:R-:W-:-:S05]  /*08f0*/  IMAD.WIDE R20, R7, 0x4, R20 ;  /* 0x0000000407147825 */ /* 0x001fca00078e0214 */
[----:B------:R-:W3:Y:S01]  /*0900*/  LDG.E R31, desc[UR6][R20.64] ;  /* 0x00000006141f7981 */ /* 0x000ee2000c1e1900 */
[----:B------:R2:W0:Y:S01]  /*0910*/  F2F.F64.F32 R22, R0 ;  /* 0x0000000000167310 */ /* 0x0004220000201800 */
[----:B------:R-:W-:Y:S01]  /*0920*/  BSSY.RECONVERGENT B2, `(.L_x_10) ;  /* 0x000000e000027945 */ /* 0x000fe20003800200 */
[----:B--2---:R-:W-:-:S06]  /*0930*/  FMUL R0, R2, R2 ;  /* 0x0000000202007220 */ /* 0x004fcc0000400000 */
[----:B---3--:R-:W1:Y:S08]  /*0940*/  MUFU.RCP R4, R31 ;  /* 0x0000001f00047308 */ /* 0x008e700000001000 */
[----:B------:R-:W2:Y:S01]  /*0950*/  FCHK P0, R0, R31 ;  /* 0x0000001f00007302 */ /* 0x000ea20000000000 */
[----:B-1----:R-:W-:-:S04]  /*0960*/  FFMA R3, -R31, R4, 1 ;  /* 0x3f8000001f037423 */ /* 0x002fc80000000104 */
[----:B------:R-:W-:-:S04]  /*0970*/  FFMA R3, R4, R3, R4 ;  /* 0x0000000304037223 */ /* 0x000fc80000000004 */
[----:B------:R-:W-:-:S04]  /*0980*/  FFMA R2, R0, R3, RZ ;  /* 0x0000000300027223 */ /* 0x000fc800000000ff */
[----:B------:R-:W-:-:S04]  /*0990*/  FFMA R4, -R31, R2, R0 ;  /* 0x000000021f047223 */ /* 0x000fc80000000100 */
[----:B------:R-:W-:Y:S01]  /*09a0*/  FFMA R2, R3, R4, R2 ;  /* 0x0000000403027223 */ /* 0x000fe20000000002 */
[----:B0-2---:R-:W-:Y:S06]  /*09b0*/  @!P0 BRA `(.L_x_11) ;  /* 0x0000000000108947 */ /* 0x005fec0003800000 */
[----:B------:R-:W-:Y:S02]  /*09c0*/  MOV R3, R31 ;  /* 0x0000001f00037202 */ /* 0x000fe40000000f00 */
[----:B------:R-:W-:-:S07]  /*09d0*/  MOV R6, 0x9f0 ;  /* 0x000009f000067802 */ /* 0x000fce0000000f00 */
[----:B------:R-:W-:Y:S05]  /*09e0*/  CALL.REL.NOINC `($__internal_1_$__cuda_sm3x_div_rn_noftz_f32_slowpath) ;  /* 0x0000001000b07944 */ /* 0x000fea0003c00000 */
[----:B------:R-:W-:-:S07]  /*09f0*/  IMAD.MOV.U32 R2, RZ, RZ, R0 ;  /* 0x000000ffff027224 */ /* 0x000fce00078e0000 */
.L_x_11:
[----:B------:R-:W-:Y:S05]  /*0a00*/  BSYNC.RECONVERGENT B2 ;  /* 0x0000000000027941 */ /* 0x000fea0003800200 */
.L_x_10:
[----:B------:R-:W2:Y:S04]  /*0a10*/  LDG.E R30, desc[UR6][R20.64+-0x4] ;  /* 0xfffffc06141e7981 */ /* 0x000ea8000c1e1900 */
[----:B------:R-:W3:Y:S01]  /*0a20*/  LDG.E R0, desc[UR6][R8.64+-0x4] ;  /* 0xfffffc0608007981 */ /* 0x000ee2000c1e1900 */
[----:B------:R-:W0:Y:S01]  /*0a30*/  F2F.F64.F32 R26, R31 ;  /* 0x0000001f001a7310 */ /* 0x000e220000201800 */
[----:B------:R-:W1:Y:S01]  /*0a40*/  LDCU UR8, c[0x0][0x3d8] ;  /* 0x00007b00ff0877ac */ /* 0x000e620008000800 */
[----:B------:R-:W-:Y:S01]  /*0a50*/  BSSY.RECONVERGENT B2, `(.L_x_12) ;  /* 0x0000014000027945 */ /* 0x000fe20003800200 */
[----:B------:R-:W-:Y:S01]  /*0a60*/  UMOV UR4, 0x9ba5e354 ;  /* 0x9ba5e35400047882 */ /* 0x000fe20000000000 */
[----:B------:R-:W-:-:S04]  /*0a70*/  UMOV UR5, 0x4013a0c4 ;  /* 0x4013a0c400057882 */ /* 0x000fc80000000000 */
[----:B------:R-:W4:Y:S01]  /*0a80*/  F2F.F64.F32 R2, R2 ;  /* 0x0000000200027310 */ /* 0x000f220000201800 */
[----:B0-----:R-:W-:-:S07]  /*0a90*/  DMUL R10, R26, UR4 ;  /* 0x000000041a0a7c28 */ /* 0x001fce0008000000 */
[----:B-1----:R-:W0:Y:S01]  /*0aa0*/  F2F.F64.F32 R24, UR8 ;  /* 0x0000000800187d10 */ /* 0x002e220008201800 */
[----:B----4-:R-:W-:-:S07]  /*0ab0*/  DFMA R26, R26, R10, R2 ;  /* 0x0000000a1a1a722b */ /* 0x010fce0000000002 */
[----:B--2---:R-:W1:Y:S01]  /*0ac0*/  MUFU.RCP R29, R30 ;  /* 0x0000001e001d7308 */ /* 0x004e620000001000 */
[----:B---3--:R-:W-:-:S07]  /*0ad0*/  FMUL R0, R0, R0 ;  /* 0x0000000000007220 */ /* 0x008fce0000400000 */
        /* <DEDUP_REMOVED lines=11> */
.L_x_13:
[----:B------:R-:W-:Y:S05]  /*0b90*/  BSYNC.RECONVERGENT B2 ;  /* 0x0000000000027941 */ /* 0x000fea0003800200 */
.L_x_12:
[----:B------:R-:W0:Y:S01]  /*0ba0*/  LDCU UR4, c[0x0][0x3d0] ;  /* 0x00007a00ff0477ac */ /* 0x000e220008000800 */
[----:B------:R-:W-:Y:S01]  /*0bb0*/  MOV R2, 0x1 ;  /* 0x0000000100027802 */ /* 0x000fe20000000f00 */
[----:B------:R-:W1:Y:S01]  /*0bc0*/  F2F.F64.F32 R28, R4 ;  /* 0x00000004001c7310 */ /* 0x000e620000201800 */
[----:B------:R-:W-:Y:S01]  /*0bd0*/  BSSY.RECONVERGENT B0, `(.L_x_14) ;  /* 0x000001c000007945 */ /* 0x000fe20003800200 */
[----:B------:R-:W-:-:S06]  /*0be0*/  UMOV UR5, 0x4013a0c4 ;  /* 0x4013a0c400057882 */ /* 0x000fcc0000000000 */
[----:B------:R-:W2:Y:S01]  /*0bf0*/  F2F.F64.F32 R30, R30 ;  /* 0x0000001e001e7310 */ /* 0x000ea20000201800 */
[----:B-1----:R-:W-:-:S07]  /*0c00*/  DADD R26, R26, -R28 ;  /* 0x000000001a1a7229 */ /* 0x002fce000000081c */
[----:B0-----:R-:W0:Y:S01]  /*0c10*/  F2F.F64.F32 R10, UR4 ;  /* 0x00000004000a7d10 */ /* 0x001e220008201800 */
[----:B------:R-:W-:Y:S02]  /*0c20*/  UMOV UR4, 0x9ba5e354 ;  /* 0x9ba5e35400047882 */ /* 0x000fe40000000000 */
[----:B--2---:R-:W-:-:S05]  /*0c30*/  DMUL R28, R30, UR4 ;  /* 0x000000041e1c7c28 */ /* 0x004fca0008000000 */
[----:B0-----:R-:W0:Y:S03]  /*0c40*/  MUFU.RCP64H R3, R11 ;  /* 0x0000000b00037308 */ /* 0x001e260000001800 */
[----:B------:R-:W-:-:S08]  /*0c50*/  DFMA R26, R30, -R28, R26 ;  /* 0x8000001c1e1a722b */ /* 0x000fd0000000001a */
[----:B------:R-:W-:Y:S02]  /*0c60*/  DMUL R26, R26, R24 ;  /* 0x000000181a1a7228 */ /* 0x000fe40000000000 */
[----:B0-----:R-:W-:-:S08]  /*0c70*/  DFMA R32, -R10, R2, 1 ;  /* 0x3ff000000a20742b */ /* 0x001fd00000000102 */
[----:B------:R-:W-:Y:S01]  /*0c80*/  FSETP.GEU.AND P1, PT, |R27|, 6.5827683646048100446e-37, PT ;  /* 0x036000001b00780b */ /* 0x000fe20003f2e200 */
[----:B------:R-:W-:-:S08]  /*0c90*/  DFMA R32, R32, R32, R32 ;  /* 0x000000202020722b */ /* 0x000fd00000000020 */
[----:B------:R-:W-:-:S08]  /*0ca0*/  DFMA R32, R2, R32, R2 ;  /* 0x000000200220722b */ /* 0x000fd00000000002 */
[----:B------:R-:W-:-:S08]  /*0cb0*/  DFMA R2, -R10, R32, 1 ;  /* 0x3ff000000a02742b */ /* 0x000fd00000000120 */
[----:B------:R-:W-:-:S08]  /*0cc0*/  DFMA R2, R32, R2, R32 ;  /* 0x000000022002722b */ /* 0x000fd00000000020 */
[----:B------:R-:W-:-:S08]  /*0cd0*/  DMUL R28, R26, R2 ;  /* 0x000000021a1c7228 */ /* 0x000fd00000000000 */
[----:B------:R-:W-:-:S08]  /*0ce0*/  DFMA R30, -R10, R28, R26 ;  /* 0x0000001c0a1e722b */ /* 0x000fd0000000011a */
[----:B------:R-:W-:-:S10]  /*0cf0*/  DFMA R2, R2, R30, R28 ;  /* 0x0000001e0202722b */ /* 0x000fd4000000001c */
[----:B------:R-:W-:-:S05]  /*0d00*/  FFMA R0, RZ, R11, R3 ;  /* 0x0000000bff007223 */ /* 0x000fca0000000003 */
[----:B------:R-:W-:-:S13]  /*0d10*/  FSETP.GT.AND P0, PT, |R0|, 1.469367938527859385e-39, PT ;  /* 0x001000000000780b */ /* 0x000fda0003f04200 */
[----:B------:R-:W-:Y:S05]  /*0d20*/  @P0 BRA P1, `(.L_x_15) ;  /* 0x0000000000180947 */ /* 0x000fea0000800000 */
[----:B------:R-:W-:Y:S01]  /*0d30*/  IMAD.MOV.U32 R36, RZ, RZ, R10 ;  /* 0x000000ffff247224 */ /* 0x000fe200078e000a */
[----:B------:R-:W-:Y:S02]  /*0d40*/  MOV R3, R11 ;  /* 0x0000000b00037202 */ /* 0x000fe40000000f00 */
[----:B------:R-:W-:-:S07]  /*0d50*/  MOV R0, 0xd70 ;  /* 0x00000d7000007802 */ /* 0x000fce0000000f00 */
[----:B------:R-:W-:Y:S05]  /*0d60*/  CALL.REL.NOINC `($__internal_0_$__cuda_sm20_div_rn_f64_full) ;  /* 0x00000008005c7944 */ /* 0x000fea0003c00000 */
[----:B------:R-:W-:Y:S01]  /*0d70*/  IMAD.MOV.U32 R2, RZ, RZ, R28 ;  /* 0x000000ffff027224 */ /* 0x000fe200078e001c */
[----:B------:R-:W-:-:S07]  /*0d80*/  MOV R3, R29 ;  /* 0x0000001d00037202 */ /* 0x000fce0000000f00 */
.L_x_15:
[----:B------:R-:W-:Y:S05]  /*0d90*/  BSYNC.RECONVERGENT B0 ;  /* 0x0000000000007941 */ /* 0x000fea0003800200 */
.L_x_14:
[----:B------:R-:W0:Y:S02]  /*0da0*/  LDC.64 R10, c[0x0][0x388] ;  /* 0x0000e200ff0a7b82 */ /* 0x000e240000000a00 */
[----:B0-----:R-:W-:-:S05]  /*0db0*/  IMAD.WIDE R10, R5, 0x4, R10 ;  /* 0x00000004050a7825 */ /* 0x001fca00078e020a */
[----:B------:R-:W2:Y:S01]  /*0dc0*/  LDG.E R0, desc[UR6][R10.64] ;  /* 0x000000060a007981 */ /* 0x000ea2000c1e1900 */
[----:B------:R-:W-:Y:S01]  /*0dd0*/  DADD R22, R22, R2 ;  /* 0x0000000016167229 */ /* 0x000fe20000000002 */
[----:B--2---:R-:W0:Y:S07]  /*0de0*/  F2F.F64.F32 R26, R0 ;  /* 0x00000000001a7310 */ /* 0x004e2e0000201800 */
[----:B0-----:R-:W-:Y:S02]  /*0df0*/  DADD R26, R22, R26 ;  /* 0x00000000161a7229 */ /* 0x001fe4000000001a */
[----:B------:R-:W0:Y:S08]  /*0e00*/  LDC.64 R22, c[0x0][0x3a8] ;  /* 0x0000ea00ff167b82 */ /* 0x000e300000000a00 */
[----:B------:R-:W1:Y:S02]  /*0e10*/  F2F.F32.F64 R27, R26 ;  /* 0x0000001a001b7310 */ /* 0x000e640000301000 */
[----:B-1----:R1:W-:Y:S04]  /*0e20*/  STG.E desc[UR6][R10.64], R27 ;  /* 0x0000001b0a007986 */ /* 0x0023e8000c101906 */
[----:B------:R-:W2:Y:S01]  /*0e30*/  LDG.E R29, desc[UR6][R20.64] ;  /* 0x00000006141d7981 */ /* 0x000ea2000c1e1900 */
[----:B0-----:R-:W-:-:S03]  /*0e40*/  IMAD.WIDE R22, R7, 0x4, R22 ;  /* 0x0000000407167825 */ /* 0x001fc600078e0216 */
[----:B------:R-:W3:Y:S04]  /*0e50*/  LDG.E R2, desc[UR6][R8.64] ;  /* 0x0000000608027981 */ /* 0x000ee8000c1e1900 */
[----:B------:R-:W3:Y:S01]  /*0e60*/  LDG.E R3, desc[UR6][R22.64] ;  /* 0x0000000616037981 */ /* 0x000ee2000c1e1900 */
[----:B------:R-:W-:Y:S01]  /*0e70*/  BSSY.RECONVERGENT B2, `(.L_x_16) ;  /* 0x000000e000027945 */ /* 0x000fe20003800200 */
[----:B--2---:R-:W0:Y:S01]  /*0e80*/  MUFU.RCP R4, R29 ;  /* 0x0000001d00047308 */ /* 0x004e220000001000 */
[----:B---3--:R-:W-:-:S07]  /*0e90*/  FMUL R0, R2, R3 ;  /* 0x0000000302007220 */ /* 0x008fce0000400000 */
[----:B------:R-:W2:Y:S01]  /*0ea0*/  FCHK P0, R0, R29 ;  /* 0x0000001d00007302 */ /* 0x000ea20000000000 */
[----:B0-----:R-:W-:-:S04]  /*0eb0*/  FFMA R7, -R29, R4, 1 ;  /* 0x3f8000001d077423 */ /* 0x001fc80000000104 */
[----:B------:R-:W-:-:S04]  /*0ec0*/  FFMA R7, R4, R7, R4 ;  /* 0x0000000704077223 */ /* 0x000fc80000000004 */
[----:B------:R-:W-:-:S04]  /*0ed0*/  FFMA R2, R0, R7, RZ ;  /* 0x0000000700027223 */ /* 0x000fc800000000ff */
[----:B------:R-:W-:-:S04]  /*0ee0*/  FFMA R3, -R29, R2, R0 ;  /* 0x000000021d037223 */ /* 0x000fc80000000100 */
[----:B------:R-:W-:Y:S01]  /*0ef0*/  FFMA R7, R7, R3, R2 ;  /* 0x0000000307077223 */ /* 0x000fe20000000002 */
[----:B-12---:R-:W-:Y:S06]  /*0f00*/  @!P0 BRA `(.L_x_17) ;  /* 0x0000000000108947 */ /* 0x006fec0003800000 */
[----:B------:R-:W-:Y:S01]  /*0f10*/  IMAD.MOV.U32 R3, RZ, RZ, R29 ;  /* 0x000000ffff037224 */ /* 0x000fe200078e001d */
[----:B------:R-:W-:-:S07]  /*0f20*/  MOV R6, 0xf40 ;  /* 0x00000f4000067802 */ /* 0x000fce0000000f00 */
[----:B------:R-:W-:Y:S05]  /*0f30*/  CALL.REL.NOINC `($__internal_1_$__cuda_sm3x_div_rn_noftz_f32_slowpath) ;  /* 0x0000000c005c7944 */ /* 0x000fea0003c00000 */
[----:B------:R-:W-:-:S07]  /*0f40*/  MOV R7, R0 ;  /* 0x0000000000077202 */ /* 0x000fce0000000f00 */
.L_x_17:
[----:B------:R-:W-:Y:S05]  /*0f50*/  BSYNC.RECONVERGENT B2 ;  /* 0x0000000000027941 */ /* 0x000fea0003800200 */
.L_x_16:
[----:B------:R-:W2:Y:S04]  /*0f60*/  LDG.E R3, desc[UR6][R20.64+-0x4] ;  /* 0xfffffc0614037981 */ /* 0x000ea8000c1e1900 */
[----:B------:R-:W3:Y:S04]  /*0f70*/  LDG.E R0, desc[UR6][R8.64+-0x4] ;  /* 0xfffffc0608007981 */ /* 0x000ee8000c1e1900 */
[----:B------:R-:W3:Y:S01]  /*0f80*/  LDG.E R23, desc[UR6][R22.64+-0x4] ;  /* 0xfffffc0616177981 */ /* 0x000ee2000c1e1900 */
[----:B------:R-:W-:Y:S01]  /*0f90*/  BSSY.RECONVERGENT B2, `(.L_x_18) ;  /* 0x000000d000027945 */ /* 0x000fe20003800200 */
[----:B--2---:R-:W0:Y:S01]  /*0fa0*/  MUFU.RCP R2, R3 ;  /* 0x0000000300027308 */ /* 0x004e220000001000 */
[----:B---3--:R-:W-:-:S07]  /*0fb0*/  FMUL R0, R0, R23 ;  /* 0x0000001700007220 */ /* 0x008fce0000400000 */
[----:B------:R-:W1:Y:S01]  /*0fc0*/  FCHK P0, R0, R3 ;  /* 0x0000000300007302 */ /* 0x000e620000000000 */
[----:B0-----:R-:W-:-:S04]  /*0fd0*/  FFMA R11, -R3, R2, 1 ;  /* 0x3f800000030b7423 */ /* 0x001fc80000000102 */
[----:B------:R-:W-:-:S04]  /*0fe0*/  FFMA R11, R2, R11, R2 ;  /* 0x0000000b020b7223 */ /* 0x000fc80000000002 */
[----:B------:R-:W-:-:S04]  /*0ff0*/  FFMA R2, R0, R11, RZ ;  /* 0x0000000b00027223 */ /* 0x000fc800000000ff */
[----:B------:R-:W-:-:S04]  /*1000*/  FFMA R4, -R3, R2, R0 ;  /* 0x0000000203047223 */ /* 0x000fc80000000100 */
[----:B------:R-:W-:Y:S01]  /*1010*/  FFMA R2, R11, R4, R2 ;  /* 0x000000040b027223 */ /* 0x000fe20000000002 */
[----:B-1----:R-:W-:Y:S06]  /*1020*/  @!P0 BRA `(.L_x_19) ;  /* 0x00000000000c8947 */ /* 0x002fec0003800000 */
[----:B------:R-:W-:-:S07]  /*1030*/  MOV R6, 0x1050 ;  /* 0x0000105000067802 */ /* 0x000fce0000000f00 */
[----:B------:R-:W-:Y:S05]  /*1040*/  CALL.REL.NOINC `($__internal_1_$__cuda_sm3x_div_rn_noftz_f32_slowpath) ;  /* 0x0000000c00187944 */ /* 0x000fea0003c00000 */
[----:B------:R-:W-:-:S07]  /*1050*/  IMAD.MOV.U32 R2, RZ, RZ, R0 ;  /* 0x000000ffff027224 */ /* 0x000fce00078e0000 */
.L_x_19:
[----:B------:R-:W-:Y:S05]  /*1060*/  BSYNC.RECONVERGENT B2 ;  /* 0x0000000000027941 */ /* 0x000fea0003800200 */
.L_x_18:
        /* <DEDUP_REMOVED lines=18> */
.L_x_21:
[----:B------:R-:W-:Y:S05]  /*1190*/  BSYNC.RECONVERGENT B2 ;  /* 0x0000000000027941 */ /* 0x000fea0003800200 */
.L_x_20:
[----:B------:R-:W2:Y:S04]  /*11a0*/  LDG.E R12, desc[UR6][R12.64] ;  /* 0x000000060c0c7981 */ /* 0x000ea8000c1e1900 */
[----:B------:R-:W3:Y:S01]  /*11b0*/  LDG.E R14, desc[UR6][R14.64] ;  /* 0x000000060e0e7981 */ /* 0x000ee2000c1e1900 */
[----:B------:R3:W0:Y:S01]  /*11c0*/  F2F.F64.F32 R8, R0 ;  /* 0x0000000000087310 */ /* 0x0006220000201800 */
[----:B------:R-:W-:Y:S07]  /*11d0*/  BSSY.RECONVERGENT B2, `(.L_x_22) ;  /* 0x000000e000027945 */ /* 0x000fee0003800200 */
        /* <DEDUP_REMOVED lines=13> */
.L_x_23:
[----:B------:R-:W-:Y:S05]  /*12b0*/  BSYNC.RECONVERGENT B2 ;  /* 0x0000000000027941 */ /* 0x000fea0003800200 */
.L_x_22:
[----:B------:R-:W2:Y:S04]  /*12c0*/  LDG.E R16, desc[UR6][R16.64] ;  /* 0x0000000610107981 */ /* 0x000ea8000c1e1900 */
[----:B------:R-:W3:Y:S01]  /*12d0*/  LDG.E R0, desc[UR6][R18.64] ;  /* 0x0000000612007981 */ /* 0x000ee2000c1e1900 */
[----:B------:R-:W0:Y:S01]  /*12e0*/  F2F.F64.F32 R12, R12 ;  /* 0x0000000c000c7310 */ /* 0x000e220000201800 */
[----:B------:R-:W-:Y:S01]  /*12f0*/  UMOV UR4, 0x9ba5e354 ;  /* 0x9ba5e35400047882 */ /* 0x000fe20000000000 */
[----:B------:R-:W-:Y:S01]  /*1300*/  UMOV UR5, 0x4013a0c4 ;  /* 0x4013a0c400057882 */ /* 0x000fe20000000000 */
[----:B------:R-:W-:Y:S05]  /*1310*/  BSSY.RECONVERGENT B2, `(.L_x_24) ;  /* 0x0000011000027945 */ /* 0x000fea0003800200 */
[----:B------:R-:W1:Y:S01]  /*1320*/  F2F.F64.F32 R14, R4 ;  /* 0x00000004000e7310 */ /* 0x000e620000201800 */
[----:B0-----:R-:W-:-:S08]  /*1330*/  DMUL R2, R12, UR4 ;  /* 0x000000040c027c28 */ /* 0x001fd00008000000 */
[----:B-1----:R-:W-:Y:S01]  /*1340*/  DFMA R14, R12, R2, R14 ;  /* 0x000000020c0e722b */ /* 0x002fe2000000000e */
        /* <DEDUP_REMOVED lines=13> */
.L_x_25:
[----:B------:R-:W-:Y:S05]  /*1420*/  BSYNC.RECONVERGENT B2 ;  /* 0x0000000000027941 */ /* 0x000fea0003800200 */
.L_x_24:
[----:B------:R-:W0:Y:S01]  /*1430*/  LDCU UR4, c[0x0][0x3d4] ;  /* 0x00007a80ff0477ac */ /* 0x000e220008000800 */
[----:B------:R-:W-:Y:S01]  /*1440*/  MOV R12, 0x1 ;  /* 0x00000001000c7802 */ /* 0x000fe20000000f00 */
[----:B------:R-:W1:Y:S01]  /*1450*/  F2F.F64.F32 R2, R20 ;  /* 0x0000001400027310 */ /* 0x000e620000201800 */
[----:B------:R-:W-:Y:S01]  /*1460*/  BSSY.RECONVERGENT B0, `(.L_x_26) ;  /* 0x000001e000007945 */ /* 0x000fe20003800200 */
[----:B------:R-:W-:-:S06]  /*1470*/  UMOV UR5, 0x4013a0c4 ;  /* 0x4013a0c400057882 */ /* 0x000fcc0000000000 */
[----:B------:R-:W-:Y:S01]  /*1480*/  F2F.F64.F32 R16, R16 ;  /* 0x0000001000107310 */ /* 0x000fe20000201800 */
[----:B-1----:R-:W-:-:S07]  /*1490*/  DADD R2, R14, -R2 ;  /* 0x000000000e027229 */ /* 0x002fce0000000802 */
[----:B0-----:R-:W0:Y:S01]  /*14a0*/  F2F.F64.F32 R6, UR4 ;  /* 0x0000000400067d10 */ /* 0x001e220008201800 */
[----:B------:R-:W-:-:S07]  /*14b0*/  UMOV UR4, 0x9ba5e354 ;  /* 0x9ba5e35400047882 */ /* 0x000fce0000000000 */
[----:B0-----:R-:W0:Y:S02]  /*14c0*/  MUFU.RCP64H R13, R7 ;  /* 0x00000007000d7308 */ /* 0x001e240000001800 */
[----:B0-----:R-:W-:-:S08]  /*14d0*/  DFMA R10, -R6, R12, 1 ;  /* 0x3ff00000060a742b */ /* 0x001fd0000000010c */
[----:B------:R-:W-:Y:S02]  /*14e0*/  DFMA R18, R10, R10, R10 ;  /* 0x0000000a0a12722b */ /* 0x000fe4000000000a */
[----:B------:R-:W-:-:S06]  /*14f0*/  DMUL R10, R16, UR4 ;  /* 0x00000004100a7c28 */ /* 0x000fcc0008000000 */
[----:B------:R-:W-:Y:S02]  /*1500*/  DFMA R18, R12, R18, R12 ;  /* 0x000000120c12722b */ /* 0x000fe4000000000c */
[----:B------:R-:W-:-:S06]  /*1510*/  DFMA R2, R16, -R10, R2 ;  /* 0x8000000a1002722b */ /* 0x000fcc0000000002 */
[----:B------:R-:W-:Y:S02]  /*1520*/  DFMA R10, -R6, R18, 1 ;  /* 0x3ff00000060a742b */ /* 0x000fe40000000112 */
[----:B------:R-:W-:-:S06]  /*1530*/  DMUL R24, R2, R24 ;  /* 0x0000001802187228 */ /* 0x000fcc0000000000 */
[----:B------:R-:W-:-:S04]  /*1540*/  DFMA R10, R18, R10, R18 ;  /* 0x0000000a120a722b */ /* 0x000fc80000000012 */
[----:B------:R-:W-:-:S04]  /*1550*/  FSETP.GEU.AND P1, PT, |R25|, 6.5827683646048100446e-37, PT ;  /* 0x036000001900780b */ /* 0x000fc80003f2e200 */
[----:B------:R-:W-:-:S08]  /*1560*/  DMUL R2, R24, R10 ;  /* 0x0000000a18027228 */ /* 0x000fd00000000000 */
[----:B------:R-:W-:-:S08]  /*1570*/  DFMA R12, -R6, R2, R24 ;  /* 0x00000002060c722b */ /* 0x000fd00000000118 */
[----:B------:R-:W-:-:S10]  /*1580*/  DFMA R2, R10, R12, R2 ;  /* 0x0000000c0a02722b */ /* 0x000fd40000000002 */
[----:B------:R-:W-:-:S05]  /*1590*/  FFMA R0, RZ, R7, R3 ;  /* 0x00000007ff007223 */ /* 0x000fca0000000003 */
[----:B------:R-:W-:-:S13]  /*15a0*/  FSETP.GT.AND P0, PT, |R0|, 1.469367938527859385e-39, PT ;  /* 0x001000000000780b */ /* 0x000fda0003f04200 */
[----:B------:R-:W-:Y:S05]  /*15b0*/  @P0 BRA P1, `(.L_x_27) ;  /* 0x0000000000200947 */ /* 0x000fea0000800000 */
[----:B------:R-:W-:Y:S01]  /*15c0*/  IMAD.MOV.U32 R26, RZ, RZ, R24 ;  /* 0x000000ffff1a7224 */ /* 0x000fe200078e0018 */
[----:B------:R-:W-:Y:S01]  /*15d0*/  MOV R27, R25 ;  /* 0x00000019001b7202 */ /* 0x000fe20000000f00 */
[----:B------:R-:W-:Y:S01]  /*15e0*/  IMAD.MOV.U32 R36, RZ, RZ, R6 ;  /* 0x000000ffff247224 */ /* 0x000fe200078e0006 */
[----:B------:R-:W-:Y:S02]  /*15f0*/  MOV R3, R7 ;  /* 0x0000000700037202 */ /* 0x000fe40000000f00 */
[----:B------:R-:W-:-:S07]  /*1600*/  MOV R0, 0x1620 ;  /* 0x0000162000007802 */ /* 0x000fce0000000f00 */
[----:B------:R-:W-:Y:S05]  /*1610*/  CALL.REL.NOINC `($__internal_0_$__cuda_sm20_div_rn_f64_full) ;  /* 0x0000000000307944 */ /* 0x000fea0003c00000 */
[----:B------:R-:W-:Y:S01]  /*1620*/  IMAD.MOV.U32 R2, RZ, RZ, R28 ;  /* 0x000000ffff027224 */ /* 0x000fe200078e001c */
[----:B------:R-:W-:-:S07]  /*1630*/  MOV R3, R29 ;  /* 0x0000001d00037202 */ /* 0x000fce0000000f00 */
.L_x_27:
[----:B------:R-:W-:Y:S05]  /*1640*/  BSYNC.RECONVERGENT B0 ;  /* 0x0000000000007941 */ /* 0x000fea0003800200 */
.L_x_26:
[----:B------:R-:W0:Y:S02]  /*1650*/  LDC.64 R6, c[0x0][0x390] ;  /* 0x0000e400ff067b82 */ /* 0x000e240000000a00 */
[----:B0-----:R-:W-:-:S05]  /*1660*/  IMAD.WIDE R4, R5, 0x4, R6 ;  /* 0x0000000405047825 */ /* 0x001fca00078e0206 */
[----:B------:R-:W2:Y:S01]  /*1670*/  LDG.E R0, desc[UR6][R4.64] ;  /* 0x0000000604007981 */ /* 0x000ea2000c1e1900 */
[----:B------:R-:W-:Y:S01]  /*1680*/  DADD R8, R8, R2 ;  /* 0x0000000008087229 */ /* 0x000fe20000000002 */
[----:B--2---:R-:W0:Y:S07]  /*1690*/  F2F.F64.F32 R6, R0 ;  /* 0x0000000000067310 */ /* 0x004e2e0000201800 */
[----:B0-----:R-:W-:-:S10]  /*16a0*/  DADD R6, R8, R6 ;  /* 0x0000000008067229 */ /* 0x001fd40000000006 */
[----:B------:R-:W0:Y:S02]  /*16b0*/  F2F.F32.F64 R7, R6 ;  /* 0x0000000600077310 */ /* 0x000e240000301000 */
[----:B0-----:R-:W-:Y:S01]  /*16c0*/  STG.E desc[UR6][R4.64], R7 ;  /* 0x0000000704007986 */ /* 0x001fe2000c101906 */
[----:B------:R-:W-:Y:S05]  /*16d0*/  EXIT ;  /* 0x000000000000794d */ /* 0x000fea0003800000 */
        .weak           $__internal_0_$__cuda_sm20_div_rn_f64_full
        .type           $__internal_0_$__cuda_sm20_div_rn_f64_full,@function
        .size           $__internal_0_$__cuda_sm20_div_rn_f64_full,($__internal_1_$__cuda_sm3x_div_rn_noftz_f32_slowpath - $__internal_0_$__cuda_sm20_div_rn_f64_full)
$__internal_0_$__cuda_sm20_div_rn_f64_full:
[----:B------:R-:W-:Y:S01]  /*16e0*/  MOV R11, R27 ;  /* 0x0000001b000b7202 */ /* 0x000fe20000000f00 */
[----:B------:R-:W-:Y:S01]  /*16f0*/  IMAD.MOV.U32 R2, RZ, RZ, R36 ;  /* 0x000000ffff027224 */ /* 0x000fe200078e0024 */
[----:B------:R-:W-:Y:S01]  /*1700*/  FSETP.GEU.AND P0, PT, |R3|, 1.469367938527859385e-39, PT ;  /* 0x001000000300780b */ /* 0x000fe20003f0e200 */
[----:B------:R-:W-:Y:S01]  /*1710*/  IMAD.MOV.U32 R10, RZ, RZ, R26 ;  /* 0x000000ffff0a7224 */ /* 0x000fe200078e001a */
[----:B------:R-:W-:Y:S01]  /*1720*/  FSETP.GEU.AND P2, PT, |R11|, 1.469367938527859385e-39, PT ;  /* 0x001000000b00780b */ /* 0x000fe20003f4e200 */
[----:B------:R-:W-:Y:S01]  /*1730*/  IMAD.MOV.U32 R28, RZ, RZ, 0x1 ;  /* 0x00000001ff1c7424 */ /* 0x000fe200078e00ff */
[----:B------:R-:W-:Y:S01]  /*1740*/  LOP3.LUT R37, R3, 0x800fffff, RZ, 0xc0, !PT ;  /* 0x800fffff03257812 */ /* 0x000fe200078ec0ff */
[----:B------:R-:W-:Y:S01]  /*1750*/  IMAD.MOV.U32 R26, RZ, RZ, R10 ;  /* 0x000000ffff1a7224 */ /* 0x000fe200078e000a */
[----:B------:R-:W-:Y:S01]  /*1760*/  LOP3.LUT R4, R11, 0x7ff00000, RZ, 0xc0, !PT ;  /* 0x7ff000000b047812 */ /* 0x000fe200078ec0ff */
[----:B------:R-:W-:Y:S01]  /*1770*/  BSSY.RECONVERGENT B1, `(.L_x_28) ;  /* 0x0000050000017945 */ /* 0x000fe20003800200 */
[----:B------:R-:W-:-:S02]  /*1780*/  LOP3.LUT R37, R37, 0x3ff00000, RZ, 0xfc, !PT ;  /* 0x3ff0000025257812 */ /* 0x000fc400078efcff */
[C---:B------:R-:W-:Y:S02]  /*1790*/  LOP3.LUT R35, R3.reuse, 0x7ff00000, RZ, 0xc0, !PT ;  /* 0x7ff0000003237812 */ /* 0x040fe400078ec0ff */
[----:B------:R-:W-:Y:S01]  /*17a0*/  MOV R6, 0x1ca00000 ;  /* 0x1ca0000000067802 */ /* 0x000fe20000000f00 */
[----:B------:R-:W-:Y:S01]  /*17b0*/  @!P0 DMUL R36, R2, 8.98846567431157953865e+307 ;  /* 0x7fe0000002248828 */ /* 0x000fe20000000000 */
[C---:B------:R-:W-:Y:S02]  /*17c0*/  ISETP.GE.U32.AND P1, PT, R4.reuse, R35, PT ;  /* 0x000000230400720c */ /* 0x040fe40003f26070 */
[----:B------:R-:W-:Y:S02]  /*17d0*/  @!P2 LOP3.LUT R27, R3, 0x7ff00000, RZ, 0xc0, !PT ;  /* 0x7ff00000031ba812 */ /* 0x000fe400078ec0ff */
[----:B------:R-:W-:Y:S01]  /*17e0*/  @!P2 MOV R30, RZ ;  /* 0x000000ff001ea202 */ /* 0x000fe20000000f00 */
[----:B------:R-:W0:Y:S01]  /*17f0*/  MUFU.RCP64H R29, R37 ;  /* 0x00000025001d7308 */ /* 0x000e220000001800 */
[----:B------:R-:W-:-:S02]  /*1800*/  @!P2 ISETP.GE.U32.AND P3, PT, R4, R27, PT ;  /* 0x0000001b0400a20c */ /* 0x000fc40003f66070 */
[C---:B------:R-:W-:Y:S02]  /*1810*/  SEL R27, R6.reuse, 0x63400000, !P1 ;  /* 0x63400000061b7807 */ /* 0x040fe40004800000 */
[----:B------:R-:W-:Y:S02]  /*1820*/  @!P2 SEL R31, R6, 0x63400000, !P3 ;  /* 0x63400000061fa807 */ /* 0x000fe40005800000 */
[--C-:B------:R-:W-:Y:S02]  /*1830*/  LOP3.LUT R27, R27, 0x800fffff, R11.reuse, 0xf8, !PT ;  /* 0x800fffff1b1b7812 */ /* 0x100fe400078ef80b */
[----:B------:R-:W-:Y:S02]  /*1840*/  @!P2 LOP3.LUT R31, R31, 0x80000000, R11, 0xf8, !PT ;  /* 0x800000001f1fa812 */ /* 0x000fe400078ef80b */
[----:B------:R-:W-:Y:S02]  /*1850*/  @!P0 LOP3.LUT R35, R37, 0x7ff00000, RZ, 0xc0, !PT ;  /* 0x7ff0000025238812 */ /* 0x000fe400078ec0ff */
[----:B------:R-:W-:-:S06]  /*1860*/  @!P2 LOP3.LUT R31, R31, 0x100000, RZ, 0xfc, !PT ;  /* 0x001000001f1fa812 */ /* 0x000fcc00078efcff */
[----:B------:R-:W-:Y:S02]  /*1870*/  @!P2 DFMA R26, R26, 2, -R30 ;  /* 0x400000001a1aa82b */ /* 0x000fe4000000081e */
[----:B0-----:R-:W-:-:S08]  /*1880*/  DFMA R30, R28, -R36, 1 ;  /* 0x3ff000001c1e742b */ /* 0x001fd00000000824 */
[----:B------:R-:W-:-:S08]  /*1890*/  DFMA R30, R30, R30, R30 ;  /* 0x0000001e1e1e722b */ /* 0x000fd0000000001e */
[----:B------:R-:W-:-:S08]  /*18a0*/  DFMA R30, R28, R30, R28 ;  /* 0x0000001e1c1e722b */ /* 0x000fd0000000001c */
[----:B------:R-:W-:-:S08]  /*18b0*/  DFMA R28, R30, -R36, 1 ;  /* 0x3ff000001e1c742b */ /* 0x000fd00000000824 */
[----:B------:R-:W-:-:S08]  /*18c0*/  DFMA R28, R30, R28, R30 ;  /* 0x0000001c1e1c722b */ /* 0x000fd0000000001e */
[----:B------:R-:W-:-:S08]  /*18d0*/  DMUL R30, R28, R26 ;  /* 0x0000001a1c1e7228 */ /* 0x000fd00000000000 */
[----:B------:R-:W-:-:S08]  /*18e0*/  DFMA R32, R30, -R36, R26 ;  /* 0x800000241e20722b */ /* 0x000fd0000000001a */
[----:B------:R-:W-:Y:S01]  /*18f0*/  DFMA R32, R28, R32, R30 ;  /* 0x000000201c20722b */ /* 0x000fe2000000001e */
[----:B------:R-:W-:Y:S02]  /*1900*/  MOV R30, R4 ;  /* 0x00000004001e7202 */ /* 0x000fe40000000f00 */
[----:B------:R-:W-:-:S05]  /*1910*/  @!P2 LOP3.LUT R30, R27, 0x7ff00000, RZ, 0xc0, !PT ;  /* 0x7ff000001b1ea812 */ /* 0x000fca00078ec0ff */
[----:B------:R-:W-:-:S05]  /*1920*/  VIADD R28, R30, 0xffffffff ;  /* 0xffffffff1e1c7836 */ /* 0x000fca0000000000 */
[----:B------:R-:W-:Y:S02]  /*1930*/  ISETP.GT.U32.AND P0, PT, R28, 0x7feffffe, PT ;  /* 0x7feffffe1c00780c */ /* 0x000fe40003f04070 */
[----:B------:R-:W-:-:S04]  /*1940*/  IADD3 R28, PT, PT, R35, -0x1, RZ ;  /* 0xffffffff231c7810 */ /* 0x000fc80007ffe0ff */
[----:B------:R-:W-:-:S13]  /*1950*/  ISETP.GT.U32.OR P0, PT, R28, 0x7feffffe, P0 ;  /* 0x7feffffe1c00780c */ /* 0x000fda0000704470 */
[----:B------:R-:W-:Y:S05]  /*1960*/  @P0 BRA `(.L_x_29) ;  /* 0x00000000006c0947 */ /* 0x000fea0003800000 */
[----:B------:R-:W-:-:S04]  /*1970*/  LOP3.LUT R11, R3, 0x7ff00000, RZ, 0xc0, !PT ;  /* 0x7ff00000030b7812 */ /* 0x000fc800078ec0ff */
[CC--:B------:R-:W-:Y:S02]  /*1980*/  VIADDMNMX R10, R4.reuse, -R11.reuse, 0xb9600000, !PT ;  /* 0xb9600000040a7446 */ /* 0x0c0fe4000780090b */
[----:B------:R-:W-:Y:S02]  /*1990*/  ISETP.GE.U32.AND P0, PT, R4, R11, PT ;  /* 0x0000000b0400720c */ /* 0x000fe40003f06070 */
[----:B------:R-:W-:Y:S01]  /*19a0*/  VIMNMX R4, PT, PT, R10, 0x46a00000, PT ;  /* 0x46a000000a047848 */ /* 0x000fe20003fe0100 */
[----:B------:R-:W-:Y:S01]  /*19b0*/  IMAD.MOV.U32 R10, RZ, RZ, RZ ;  /* 0x000000ffff0a7224 */ /* 0x000fe200078e00ff */
[----:B------:R-:W-:-:S05]  /*19c0*/  SEL R11, R6, 0x63400000, !P0 ;  /* 0x63400000060b7807 */ /* 0x000fca0004000000 */
[----:B------:R-:W-:-:S05]  /*19d0*/  IMAD.IADD R4, R4, 0x1, -R11 ;  /* 0x0000000104047824 */ /* 0x000fca00078e0a0b */
[----:B------:R-:W-:-:S06]  /*19e0*/  IADD3 R11, PT, PT, R4, 0x7fe00000, RZ ;  /* 0x7fe00000040b7810 */ /* 0x000fcc0007ffe0ff */
[----:B------:R-:W-:-:S10]  /*19f0*/  DMUL R28, R32, R10 ;  /* 0x0000000a201c7228 */ /* 0x000fd40000000000 */
[----:B------:R-:W-:-:S13]  /*1a00*/  FSETP.GTU.AND P0, PT, |R29|, 1.469367938527859385e-39, PT ;  /* 0x001000001d00780b */ /* 0x000fda0003f0c200 */
[----:B------:R-:W-:Y:S05]  /*1a10*/  @P0 BRA `(.L_x_30) ;  /* 0x0000000000940947 */ /* 0x000fea0003800000 */
[----:B------:R-:W-:-:S06]  /*1a20*/  DFMA R26, R32, -R36, R26 ;  /* 0x80000024201a722b */ /* 0x000fcc000000001a */
[----:B------:R-:W-:-:S04]  /*1a30*/  MOV R26, RZ ;  /* 0x000000ff001a7202 */ /* 0x000fc80000000f00 */
[C---:B------:R-:W-:Y:S02]  /*1a40*/  FSETP.NEU.AND P0, PT, R27.reuse, RZ, PT ;  /* 0x000000ff1b00720b */ /* 0x040fe40003f0d000 */
[----:B------:R-:W-:-:S04]  /*1a50*/  LOP3.LUT R10, R27, 0x80000000, R3, 0x48, !PT ;  /* 0x800000001b0a7812 */ /* 0x000fc800078e4803 */
[----:B------:R-:W-:-:S07]  /*1a60*/  LOP3.LUT R27, R10, R11, RZ, 0xfc, !PT ;  /* 0x0000000b0a1b7212 */ /* 0x000fce00078efcff */
[----:B------:R-:W-:Y:S05]  /*1a70*/  @!P0 BRA `(.L_x_30) ;  /* 0x00000000007c8947 */ /* 0x000fea0003800000 */
[----:B------:R-:W-:Y:S01]  /*1a80*/  IMAD.MOV R3, RZ, RZ, -R4 ;  /* 0x000000ffff037224 */ /* 0x000fe200078e0a04 */
[----:B------:R-:W-:Y:S01]  /*1a90*/  MOV R2, RZ ;  /* 0x000000ff00027202 */ /* 0x000fe20000000f00 */
[----:B------:R-:W-:-:S05]  /*1aa0*/  DMUL.RP R26, R32, R26 ;  /* 0x0000001a201a7228 */ /* 0x000fca0000008000 */
[----:B------:R-:W-:-:S06]  /*1ab0*/  DFMA R2, R28, -R2, R32 ;  /* 0x800000021c02722b */ /* 0x000fcc0000000020 */
[----:B------:R-:W-:-:S04]  /*1ac0*/  IADD3 R2, PT, PT, -R4, -0x43300000, RZ ;  /* 0xbcd0000004027810 */ /* 0x000fc80007ffe1ff */
[----:B------:R-:W-:Y:S02]  /*1ad0*/  FSETP.NEU.AND P0, PT, |R3|, R2, PT ;  /* 0x000000020300720b */ /* 0x000fe40003f0d200 */
[----:B------:R-:W-:Y:S02]  /*1ae0*/  LOP3.LUT R3, R27, R10, RZ, 0x3c, !PT ;  /* 0x0000000a1b037212 */ /* 0x000fe400078e3cff */
[----:B------:R-:W-:Y:S02]  /*1af0*/  FSEL R28, R26, R28, !P0 ;  /* 0x0000001c1a1c7208 */ /* 0x000fe40004000000 */
[----:B------:R-:W-:Y:S01]  /*1b00*/  FSEL R29, R3, R29, !P0 ;  /* 0x0000001d031d7208 */ /* 0x000fe20004000000 */
[----:B------:R-:W-:Y:S06]  /*1b10*/  BRA `(.L_x_30) ;  /* 0x0000000000547947 */ /* 0x000fec0003800000 */
.L_x_29:
[----:B------:R-:W-:-:S14]  /*1b20*/  DSETP.NAN.AND P0, PT, R10, R10, PT ;  /* 0x0000000a0a00722a */ /* 0x000fdc0003f08000 */
[----:B------:R-:W-:Y:S05]  /*1b30*/  @P0 BRA `(.L_x_31) ;  /* 0x0000000000440947 */ /* 0x000fea0003800000 */
[----:B------:R-:W-:-:S14]  /*1b40*/  DSETP.NAN.AND P0, PT, R2, R2, PT ;  /* 0x000000020200722a */ /* 0x000fdc0003f08000 */
[----:B------:R-:W-:Y:S05]  /*1b50*/  @P0 BRA `(.L_x_32) ;  /* 0x0000000000300947 */ /* 0x000fea0003800000 */
[----:B------:R-:W-:Y:S01]  /*1b60*/  ISETP.NE.AND P0, PT, R30, R35, PT ;  /* 0x000000231e00720c */ /* 0x000fe20003f05270 */
[----:B------:R-:W-:Y:S01]  /*1b70*/  IMAD.MOV.U32 R28, RZ, RZ, 0x0 ;  /* 0x00000000ff1c7424 */ /* 0x000fe200078e00ff */
[----:B------:R-:W-:-:S11]  /*1b80*/  MOV R29, 0xfff80000 ;  /* 0xfff80000001d7802 */ /* 0x000fd60000000f00 */
[----:B------:R-:W-:Y:S05]  /*1b90*/  @!P0 BRA `(.L_x_30) ;  /* 0x0000000000348947 */ /* 0x000fea0003800000 */
[----:B------:R-:W-:Y:S02]  /*1ba0*/  ISETP.NE.AND P0, PT, R30, 0x7ff00000, PT ;  /* 0x7ff000001e00780c */ /* 0x000fe40003f05270 */
[----:B------:R-:W-:Y:S02]  /*1bb0*/  LOP3.LUT R29, R11, 0x80000000, R3, 0x48, !PT ;  /* 0x800000000b1d7812 */ /* 0x000fe400078e4803 */
[----:B------:R-:W-:-:S13]  /*1bc0*/  ISETP.EQ.OR P0, PT, R35, RZ, !P0 ;  /* 0x000000ff2300720c */ /* 0x000fda0004702670 */
[----:B------:R-:W-:Y:S01]  /*1bd0*/  @P0 LOP3.LUT R2, R29, 0x7ff00000, RZ, 0xfc, !PT ;  /* 0x7ff000001d020812 */ /* 0x000fe200078efcff */
[----:B------:R-:W-:Y:S01]  /*1be0*/  @!P0 IMAD.MOV.U32 R28, RZ, RZ, RZ ;  /* 0x000000ffff1c8224 */ /* 0x000fe200078e00ff */
[----:B------:R-:W-:-:S03]  /*1bf0*/  @P0 MOV R28, RZ ;  /* 0x000000ff001c0202 */ /* 0x000fc60000000f00 */
[----:B------:R-:W-:Y:S01]  /*1c00*/  @P0 IMAD.MOV.U32 R29, RZ, RZ, R2 ;  /* 0x000000ffff1d0224 */ /* 0x000fe200078e0002 */
[----:B------:R-:W-:Y:S06]  /*1c10*/  BRA `(.L_x_30) ;  /* 0x0000000000147947 */ /* 0x000fec0003800000 */
.L_x_32:
[----:B------:R-:W-:Y:S02]  /*1c20*/  LOP3.LUT R29, R3, 0x80000, RZ, 0xfc, !PT ;  /* 0x00080000031d7812 */ /* 0x000fe400078efcff */
[----:B------:R-:W-:Y:S01]  /*1c30*/  MOV R28, R2 ;  /* 0x00000002001c7202 */ /* 0x000fe20000000f00 */
[----:B------:R-:W-:Y:S06]  /*1c40*/  BRA `(.L_x_30) ;  /* 0x0000000000087947 */ /* 0x000fec0003800000 */
.L_x_31:
[----:B------:R-:W-:Y:S01]  /*1c50*/  LOP3.LUT R29, R11, 0x80000, RZ, 0xfc, !PT ;  /* 0x000800000b1d7812 */ /* 0x000fe200078efcff */
[----:B------:R-:W-:-:S07]  /*1c60*/  IMAD.MOV.U32 R28, RZ, RZ, R10 ;  /* 0x000000ffff1c7224 */ /* 0x000fce00078e000a */
.L_x_30:
[----:B------:R-:W-:Y:S05]  /*1c70*/  BSYNC.RECONVERGENT B1 ;  /* 0x0000000000017941 */ /* 0x000fea0003800200 */
.L_x_28:
[----:B------:R-:W-:Y:S01]  /*1c80*/  MOV R2, R0 ;  /* 0x0000000000027202 */ /* 0x000fe20000000f00 */
[----:B------:R-:W-:-:S04]  /*1c90*/  IMAD.MOV.U32 R3, RZ, RZ, 0x0 ;  /* 0x00000000ff037424 */ /* 0x000fc800078e00ff */
[----:B------:R-:W-:Y:S05]  /*1ca0*/  RET.REL.NODEC R2 `(_Z15laststep_kernelPfS_S_S_S_S_S_S_S_iifff) ;  /* 0xffffffe002d47950 */ /* 0x000fea0003c3ffff */
        .weak           $__internal_1_$__cuda_sm3x_div_rn_noftz_f32_slowpath
        .type           $__internal_1_$__cuda_sm3x_div_rn_noftz_f32_slowpath,@function
        .size           $__internal_1_$__cuda_sm3x_div_rn_noftz_f32_slowpath,(.L_x_111 - $__internal_1_$__cuda_sm3x_div_rn_noftz_f32_slowpath)
$__internal_1_$__cuda_sm3x_div_rn_noftz_f32_slowpath:
[----:B------:R-:W-:Y:S01]  /*1cb0*/  SHF.R.U32.HI R4, RZ, 0x17, R3 ;  /* 0x00000017ff047819 */ /* 0x000fe20000011603 */
[----:B------:R-:W-:Y:S01]  /*1cc0*/  BSSY.RECONVERGENT B0, `(.L_x_33) ;  /* 0x0000064000007945 */ /* 0x000fe20003800200 */
[----:B------:R-:W-:Y:S02]  /*1cd0*/  SHF.R.U32.HI R10, RZ, 0x17, R0 ;  /* 0x00000017ff0a7819 */ /* 0x000fe40000011600 */
[----:B------:R-:W-:Y:S02]  /*1ce0*/  LOP3.LUT R4, R4, 0xff, RZ, 0xc0, !PT ;  /* 0x000000ff04047812 */ /* 0x000fe400078ec0ff */
[----:B------:R-:W-:Y:S02]  /*1cf0*/  LOP3.LUT R10, R10, 0xff, RZ, 0xc0, !PT ;  /* 0x000000ff0a0a7812 */ /* 0x000fe400078ec0ff */
[----:B------:R-:W-:-:S03]  /*1d00*/  IADD3 R2, PT, PT, R4, -0x1, RZ ;  /* 0xffffffff04027810 */ /* 0x000fc60007ffe0ff */
[----:B------:R-:W-:Y:S01]  /*1d10*/  VIADD R11, R10, 0xffffffff ;  /* 0xffffffff0a0b7836 */ /* 0x000fe20000000000 */
[----:B------:R-:W-:-:S04]  /*1d20*/  ISETP.GT.U32.AND P0, PT, R2, 0xfd, PT ;  /* 0x000000fd0200780c */ /* 0x000fc80003f04070 */
[----:B------:R-:W-:-:S13]  /*1d30*/  ISETP.GT.U32.OR P0, PT, R11, 0xfd, P0 ;  /* 0x000000fd0b00780c */ /* 0x000fda0000704470 */
[----:B------:R-:W-:Y:S01]  /*1d40*/  @!P0 MOV R2, RZ ;  /* 0x000000ff00028202 */ /* 0x000fe20000000f00 */
[----:B------:R-:W-:Y:S06]  /*1d50*/  @!P0 BRA `(.L_x_34) ;  /* 0x0000000000648947 */ /* 0x000fec0003800000 */
[----:B------:R-:W-:Y:S02]  /*1d60*/  FSETP.GTU.FTZ.AND P0, PT, |R0|, +INF , PT ;  /* 0x7f8000000000780b */ /* 0x000fe40003f1c200 */
[----:B------:R-:W-:-:S04]  /*1d70*/  FSETP.GTU.FTZ.AND P1, PT, |R3|, +INF , PT ;  /* 0x7f8000000300780b */ /* 0x000fc80003f3c200 */
[----:B------:R-:W-:-:S13]  /*1d80*/  PLOP3.LUT P0, PT, P0, P1, PT, 0xf8, 0x8f ;  /* 0x00000000008f781c */ /* 0x000fda0000703f70 */
[----:B------:R-:W-:Y:S05]  /*1d90*/  @P0 BRA `(.L_x_35) ;  /* 0x0000000400540947 */ /* 0x000fea0003800000 */
[----:B------:R-:W-:-:S13]  /*1da0*/  LOP3.LUT P0, RZ, R3, 0x7fffffff, R0, 0xc8, !PT ;  /* 0x7fffffff03ff7812 */ /* 0x000fda000780c800 */
[----:B------:R-:W-:Y:S05]  /*1db0*/  @!P0 BRA `(.L_x_36) ;  /* 0x0000000400448947 */ /* 0x000fea0003800000 */
[C---:B------:R-:W-:Y:S02]  /*1dc0*/  FSETP.NEU.FTZ.AND P1, PT, |R0|.reuse, +INF , PT ;  /* 0x7f8000000000780b */ /* 0x040fe40003f3d200 */
[----:B------:R-:W-:Y:S02]  /*1dd0*/  FSETP.NEU.FTZ.AND P2, PT, |R3|, +INF , PT ;  /* 0x7f8000000300780b */ /* 0x000fe40003f5d200 */
[----:B------:R-:W-:-:S11]  /*1de0*/  FSETP.NEU.FTZ.AND P0, PT, |R0|, +INF , PT ;  /* 0x7f8000000000780b */ /* 0x000fd60003f1d200 */
[----:B------:R-:W-:Y:S05]  /*1df0*/  @!P2 BRA !P1, `(.L_x_36) ;  /* 0x000000040034a947 */ /* 0x000fea0004800000 */
[----:B------:R-:W-:-:S04]  /*1e00*/  LOP3.LUT P1, RZ, R0, 0x7fffffff, RZ, 0xc0, !PT ;  /* 0x7fffffff00ff7812 */ /* 0x000fc8000782c0ff */
[----:B------:R-:W-:-:S13]  /*1e10*/  PLOP3.LUT P1, PT, P2, P1, PT, 0x2f, 0xf2 ;  /* 0x0000000000f2781c */ /* 0x000fda0001722577 */
[----:B------:R-:W-:Y:S05]  /*1e20*/  @P1 BRA `(.L_x_37) ;  /* 0x0000000400201947 */ /* 0x000fea0003800000 */
[----:B------:R-:W-:-:S04]  /*1e30*/  LOP3.LUT P1, RZ, R3, 0x7fffffff, RZ, 0xc0, !PT ;  /* 0x7fffffff03ff7812 */ /* 0x000fc8000782c0ff */
[----:B------:R-:W-:-:S13]  /*1e40*/  PLOP3.LUT P0, PT, P0, P1, PT, 0x2f, 0xf2 ;  /* 0x0000000000f2781c */ /* 0x000fda0000702577 */
[----:B------:R-:W-:Y:S05]  /*1e50*/  @P0 BRA `(.L_x_38) ;  /* 0x0000000400080947 */ /* 0x000fea0003800000 */
[----:B------:R-:W-:-:S05]  /*1e60*/  VIADD R2, R10, 0xffffffff ;  /* 0xffffffff0a027836 */ /* 0x000fca0000000000 */
[----:B------:R-:W-:Y:S02]  /*1e70*/  ISETP.GE.AND P0, PT, R2, RZ, PT ;  /* 0x000000ff0200720c */ /* 0x000fe40003f06270 */
[----:B------:R-:W-:-:S04]  /*1e80*/  IADD3 R2, PT, PT, R4, -0x1, RZ ;  /* 0xffffffff04027810 */ /* 0x000fc80007ffe0ff */
[----:B------:R-:W-:-:S07]  /*1e90*/  ISETP.GE.AND P1, PT, R2, RZ, PT ;  /* 0x000000ff0200720c */ /* 0x000fce0003f26270 */
[----:B------:R-:W-:Y:S01]  /*1ea0*/  @P0 IMAD.MOV.U32 R2, RZ, RZ, RZ ;  /* 0x000000ffff020224 */ /* 0x000fe200078e00ff */
[----:B------:R-:W-:Y:S01]  /*1eb0*/  @!P0 MOV R2, 0xffffffc0 ;  /* 0xffffffc000028802 */ /* 0x000fe20000000f00 */
[----:B------:R-:W-:-:S04]  /*1ec0*/  @!P0 FFMA R0, R0, 1.84467440737095516160e+19, RZ ;  /* 0x5f80000000008823 */ /* 0x000fc800000000ff */
[----:B------:R-:W-:Y:S01]  /*1ed0*/  @!P1 FFMA R3, R3, 1.84467440737095516160e+19, RZ ;  /* 0x5f80000003039823 */ /* 0x000fe200000000ff */
[----:B------:R-:W-:-:S07]  /*1ee0*/  @!P1 VIADD R2, R2, 0x40 ;  /* 0x0000004002029836 */ /* 0x000fce0000000000 */
.L_x_34:
[----:B------:R-:W-:Y:S01]  /*1ef0*/  LEA R32, R4, 0xc0800000, 0x17 ;  /* 0xc080000004207811 */ /* 0x000fe200078eb8ff */
[----:B------:R-:W-:Y:S01]  /*1f00*/  VIADD R11, R10, 0xffffff81 ;  /* 0xffffff810a0b7836 */ /* 0x000fe20000000000 */
[----:B------:R-:W-:Y:S02]  /*1f10*/  BSSY.RECONVERGENT B1, `(.L_x_39) ;  /* 0x0000035000017945 */ /* 0x000fe40003800200 */
[----:B------:R-:W-:Y:S01]  /*1f20*/  IADD3 R32, PT, PT, -R32, R3, RZ ;  /* 0x0000000320207210 */ /* 0x000fe20007ffe1ff */
[C---:B------:R-:W-:Y:S01]  /*1f30*/  IMAD R0, R11.reuse, -0x800000, R0 ;  /* 0xff8000000b007824 */ /* 0x040fe200078e0200 */
[----:B------:R-:W-:Y:S02]  /*1f40*/  IADD3 R11, PT, PT, R11, 0x7f, -R4 ;  /* 0x0000007f0b0b7810 */ /* 0x000fe40007ffe804 */
[----:B------:R-:W0:Y:S01]  /*1f50*/  MUFU.RCP R28, R32 ;  /* 0x00000020001c7308 */ /* 0x000e220000001000 */
[----:B------:R-:W-:Y:S01]  /*1f60*/  FADD.FTZ R3, -R32, -RZ ;  /* 0x800000ff20037221 */ /* 0x000fe20000010100 */
[----:B------:R-:W-:-:S03]  /*1f70*/  IADD3 R11, PT, PT, R11, R2, RZ ;  /* 0x000000020b0b7210 */ /* 0x000fc60007ffe0ff */
[----:B0-----:R-:W-:-:S04]  /*1f80*/  FFMA R29, R28, R3, 1 ;  /* 0x3f8000001c1d7423 */ /* 0x001fc80000000003 */
[----:B------:R-:W-:-:S04]  /*1f90*/  FFMA R29, R28, R29, R28 ;  /* 0x0000001d1c1d7223 */ /* 0x000fc8000000001c */
[----:B------:R-:W-:-:S04]  /*1fa0*/  FFMA R10, R0, R29, RZ ;  /* 0x0000001d000a7223 */ /* 0x000fc800000000ff */
[----:B------:R-:W-:-:S04]  /*1fb0*/  FFMA R28, R3, R10, R0 ;  /* 0x0000000a031c7223 */ /* 0x000fc80000000000 */
[----:B------:R-:W-:-:S04]  /*1fc0*/  FFMA R28, R29, R28, R10 ;  /* 0x0000001c1d1c7223 */ /* 0x000fc8000000000a */
[----:B------:R-:W-:-:S04]  /*1fd0*/  FFMA R3, R3, R28, R0 ;  /* 0x0000001c03037223 */ /* 0x000fc80000000000 */
[----:B------:R-:W-:-:S05]  /*1fe0*/  FFMA R0, R29, R3, R28 ;  /* 0x000000031d007223 */ /* 0x000fca000000001c */
[----:B------:R-:W-:-:S04]  /*1ff0*/  SHF.R.U32.HI R4, RZ, 0x17, R0 ;  /* 0x00000017ff047819 */ /* 0x000fc80000011600 */
[----:B------:R-:W-:-:S05]  /*2000*/  LOP3.LUT R2, R4, 0xff, RZ, 0xc0, !PT ;  /* 0x000000ff04027812 */ /* 0x000fca00078ec0ff */
[----:B------:R-:W-:-:S05]  /*2010*/  IMAD.IADD R2, R2, 0x1, R11 ;  /* 0x0000000102027824 */ /* 0x000fca00078e020b */
[----:B------:R-:W-:-:S04]  /*2020*/  IADD3 R4, PT, PT, R2, -0x1, RZ ;  /* 0xffffffff02047810 */ /* 0x000fc80007ffe0ff */
[----:B------:R-:W-:-:S13]  /*2030*/  ISETP.GE.U32.AND P0, PT, R4, 0xfe, PT ;  /* 0x000000fe0400780c */ /* 0x000fda0003f06070 */
[----:B------:R-:W-:Y:S05]  /*2040*/  @!P0 BRA `(.L_x_40) ;  /* 0x0000000000808947 */ /* 0x000fea0003800000 */
[----:B------:R-:W-:-:S13]  /*2050*/  ISETP.GT.AND P0, PT, R2, 0xfe, PT ;  /* 0x000000fe0200780c */ /* 0x000fda0003f04270 */
[----:B------:R-:W-:Y:S05]  /*2060*/  @P0 BRA `(.L_x_41) ;  /* 0x00000000006c0947 */ /* 0x000fea0003800000 */
[----:B------:R-:W-:-:S13]  /*2070*/  ISETP.GE.AND P0, PT, R2, 0x1, PT ;  /* 0x000000010200780c */ /* 0x000fda0003f06270 */
[----:B------:R-:W-:Y:S05]  /*2080*/  @P0 BRA `(.L_x_42) ;  /* 0x0000000000740947 */ /* 0x000fea0003800000 */
[----:B------:R-:W-:Y:S02]  /*2090*/  ISETP.GE.AND P0, PT, R2, -0x18, PT ;  /* 0xffffffe80200780c */ /* 0x000fe40003f06270 */
[----:B------:R-:W-:-:S11]  /*20a0*/  LOP3.LUT R0, R0, 0x80000000, RZ, 0xc0, !PT ;  /* 0x8000000000007812 */ /* 0x000fd600078ec0ff */
[----:B------:R-:W-:Y:S05]  /*20b0*/  @!P0 BRA `(.L_x_42) ;  /* 0x0000000000688947 */ /* 0x000fea0003800000 */
[CCC-:B------:R-:W-:Y:S01]  /*20c0*/  FFMA.RZ R4, R29.reuse, R3.reuse, R28.reuse ;  /* 0x000000031d047223 */ /* 0x1c0fe2000000c01c */
[CCC-:B------:R-:W-:Y:S01]  /*20d0*/  FFMA.RP R10, R29.reuse, R3.reuse, R28.reuse ;  /* 0x000000031d0a7223 */ /* 0x1c0fe2000000801c */
[----:B------:R-:W-:Y:S01]  /*20e0*/  FFMA.RM R29, R29, R3, R28 ;  /* 0x000000031d1d7223 */ /* 0x000fe2000000401c */
[C---:B------:R-:W-:Y:S01]  /*20f0*/  VIADD R3, R2.reuse, 0x20 ;  /* 0x0000002002037836 */ /* 0x040fe20000000000 */
[----:B------:R-:W-:Y:S02]  /*2100*/  ISETP.NE.AND P2, PT, R2, RZ, PT ;  /* 0x000000ff0200720c */ /* 0x000fe40003f45270 */
[----:B------:R-:W-:Y:S02]  /*2110*/  LOP3.LUT R4, R4, 0x7fffff, RZ, 0xc0, !PT ;  /* 0x007fffff04047812 */ /* 0x000fe400078ec0ff */
[----:B------:R-:W-:Y:S02]  /*2120*/  ISETP.NE.AND P1, PT, R2, RZ, PT ;  /* 0x000000ff0200720c */ /* 0x000fe40003f25270 */
[----:B------:R-:W-:-:S02]  /*2130*/  LOP3.LUT R4, R4, 0x800000, RZ, 0xfc, !PT ;  /* 0x0080000004047812 */ /* 0x000fc400078efcff */
[----:B------:R-:W-:Y:S02]  /*2140*/  IADD3 R2, PT, PT, -R2, RZ, RZ ;  /* 0x000000ff02027210 */ /* 0x000fe40007ffe1ff */
[----:B------:R-:W-:Y:S02]  /*2150*/  SHF.L.U32 R3, R4, R3, RZ ;  /* 0x0000000304037219 */ /* 0x000fe400000006ff */
[----:B------:R-:W-:Y:S02]  /*2160*/  FSETP.NEU.FTZ.AND P0, PT, R10, R29, PT ;  /* 0x0000001d0a00720b */ /* 0x000fe40003f1d000 */
[----:B------:R-:W-:Y:S02]  /*2170*/  SEL R11, R2, RZ, P2 ;  /* 0x000000ff020b7207 */ /* 0x000fe40001000000 */
[----:B------:R-:W-:Y:S02]  /*2180*/  ISETP.NE.AND P1, PT, R3, RZ, P1 ;  /* 0x000000ff0300720c */ /* 0x000fe40000f25270 */
[----:B------:R-:W-:-:S02]  /*2190*/  SHF.R.U32.HI R11, RZ, R11, R4 ;  /* 0x0000000bff0b7219 */ /* 0x000fc40000011604 */
[----:B------:R-:W-:Y:S02]  /*21a0*/  PLOP3.LUT P0, PT, P0, P1, PT, 0xf8, 0x8f ;  /* 0x00000000008f781c */ /* 0x000fe40000703f70 */
[----:B------:R-:W-:Y:S02]  /*21b0*/  SHF.R.U32.HI R3, RZ, 0x1, R11 ;  /* 0x00000001ff037819 */ /* 0x000fe4000001160b */
[----:B------:R-:W-:-:S04]  /*21c0*/  SEL R2, RZ, 0x1, !P0 ;  /* 0x00000001ff027807 */ /* 0x000fc80004000000 */
[----:B------:R-:W-:-:S04]  /*21d0*/  LOP3.LUT R2, R2, 0x1, R3, 0xf8, !PT ;  /* 0x0000000102027812 */ /* 0x000fc800078ef803 */
[----:B------:R-:W-:-:S04]  /*21e0*/  LOP3.LUT R2, R2, R11, RZ, 0xc0, !PT ;  /* 0x0000000b02027212 */ /* 0x000fc800078ec0ff */
[----:B------:R-:W-:-:S04]  /*21f0*/  IADD3 R3, PT, PT, R3, R2, RZ ;  /* 0x0000000203037210 */ /* 0x000fc80007ffe0ff */
[----:B------:R-:W-:Y:S01]  /*2200*/  LOP3.LUT R0, R3, R0, RZ, 0xfc, !PT ;  /* 0x0000000003007212 */ /* 0x000fe200078efcff */
[----:B------:R-:W-:Y:S06]  /*2210*/  BRA `(.L_x_42) ;  /* 0x0000000000107947 */ /* 0x000fec0003800000 */
.L_x_41:
[----:B------:R-:W-:-:S04]  /*2220*/  LOP3.LUT R0, R0, 0x80000000, RZ, 0xc0, !PT ;  /* 0x8000000000007812 */ /* 0x000fc800078ec0ff */
[----:B------:R-:W-:Y:S01]  /*2230*/  LOP3.LUT R0, R0, 0x7f800000, RZ, 0xfc, !PT ;  /* 0x7f80000000007812 */ /* 0x000fe200078efcff */
[----:B------:R-:W-:Y:S06]  /*2240*/  BRA `(.L_x_42) ;  /* 0x0000000000047947 */ /* 0x000fec0003800000 */
.L_x_40:
[----:B------:R-:W-:-:S07]  /*2250*/  IMAD R0, R11, 0x800000, R0 ;  /* 0x008000000b007824 */ /* 0x000fce00078e0200 */
.L_x_42:
[----:B------:R-:W-:Y:S05]  /*2260*/  BSYNC.RECONVERGENT B1 ;  /* 0x0000000000017941 */ /* 0x000fea0003800200 */
.L_x_39:
[----:B------:R-:W-:Y:S05]  /*2270*/  BRA `(.L_x_43) ;  /* 0x0000000000207947 */ /* 0x000fea0003800000 */
.L_x_38:
[----:B------:R-:W-:-:S04]  /*2280*/  LOP3.LUT R0, R3, 0x80000000, R0, 0x48, !PT ;  /* 0x8000000003007812 */ /* 0x000fc800078e4800 */
[----:B------:R-:W-:Y:S01]  /*2290*/  LOP3.LUT R0, R0, 0x7f800000, RZ, 0xfc, !PT ;  /* 0x7f80000000007812 */ /* 0x000fe200078efcff */
[----:B------:R-:W-:Y:S06]  /*22a0*/  BRA `(.L_x_43) ;  /* 0x0000000000147947 */ /* 0x000fec0003800000 */
.L_x_37:
[----:B------:R-:W-:Y:S01]  /*22b0*/  LOP3.LUT R0, R3, 0x80000000, R0, 0x48, !PT ;  /* 0x8000000003007812 */ /* 0x000fe200078e4800 */
[----:B------:R-:W-:Y:S06]  /*22c0*/  BRA `(.L_x_43) ;  /* 0x00000000000c7947 */ /* 0x000fec0003800000 */
.L_x_36:
[----:B------:R-:W0:Y:S01]  /*22d0*/  MUFU.RSQ R0, -QNAN ;  /* 0xffc0000000007908 */ /* 0x000e220000001400 */
[----:B------:R-:W-:Y:S05]  /*22e0*/  BRA `(.L_x_43) ;  /* 0x0000000000047947 */ /* 0x000fea0003800000 */
.L_x_35:
[----:B------:R-:W-:-:S07]  /*22f0*/  FADD.FTZ R0, R0, R3 ;  /* 0x0000000300007221 */ /* 0x000fce0000010000 */
.L_x_43:
[----:B------:R-:W-:Y:S05]  /*2300*/  BSYNC.RECONVERGENT B0 ;  /* 0x0000000000007941 */ /* 0x000fea0003800200 */
.L_x_33:
[----:B------:R-:W-:Y:S01]  /*2310*/  HFMA2 R3, -RZ, RZ, 0, 0 ;  /* 0x00000000ff037431 */ /* 0x000fe200000001ff */
[----:B------:R-:W-:-:S04]  /*2320*/  MOV R2, R6 ;  /* 0x0000000600027202 */ /* 0x000fc80000000f00 */
[----:B0-----:R-:W-:Y:S05]  /*2330*/  RET.REL.NODEC R2 `(_Z15laststep_kernelPfS_S_S_S_S_S_S_S_iifff) ;  /* 0xffffffdc02307950 */ /* 0x001fea0003c3ffff */
.L_x_44:
[----:B------:R-:W-:-:S00]  /*2340*/  BRA `(.L_x_44) ;  /* 0xfffffffc00fc7947 */ /* 0x000fc0000383ffff */
[----:B------:R-:W-:-:S00]  /*2350*/  NOP ;  /* 0x0000000000007918 */ /* 0x000fc00000000000 */
        /* <DEDUP_REMOVED lines=10> */
.L_x_111:


//--------------------- .text._Z13half_j_kernelPfS_S_S_S_S_iiff --------------------------
	.section	.text._Z13half_j_kernelPfS_S_S_S_S_iiff,"ax",@progbits
	.align	128
        .global         _Z13half_j_kernelPfS_S_S_S_S_iiff
        .type           _Z13half_j_kernelPfS_S_S_S_S_iiff,@function
        .size           _Z13half_j_kernelPfS_S_S_S_S_iiff,(.L_x_113 - _Z13half_j_kernelPfS_S_S_S_S_iiff)
        .other          _Z13half_j_kernelPfS_S_S_S_S_iiff,@"STO_CUDA_ENTRY STV_DEFAULT"
_Z13half_j_kernelPfS_S_S_S_S_iiff:
.text._Z13half_j_kernelPfS_S_S_S_S_iiff:
[----:B------:R-:W-:Y:S01]  /*0000*/  LDC R1, c[0x0][0x37c] ;  /* 0x0000df00ff017b82 */ /* 0x000fe20000000800 */
[----:B------:R-:W0:Y:S07]  /*0010*/  S2R R3, SR_TID.Y ;  /* 0x0000000000037919 */ /* 0x000e2e0000002200 */
[----:B------:R-:W1:Y:S01]  /*0020*/  LDC R5, c[0x0][0x360] ;  /* 0x0000d800ff057b82 */ /* 0x000e620000000800 */
[----:B------:R-:W2:Y:S01]  /*0030*/  LDCU.64 UR8, c[0x0][0x3b0] ;  /* 0x00007600ff0877ac */ /* 0x000ea20008000a00 */
[----:B------:R-:W1:Y:S06]  /*0040*/  S2R R0, SR_TID.X ;  /* 0x0000000000007919 */ /* 0x000e6c0000002100 */
[----:B------:R-:W0:Y:S08]  /*0050*/  S2UR UR6, SR_CTAID.Y ;  /* 0x00000000000679c3 */ /* 0x000e300000002600 */
[----:B------:R-:W0:Y:S01]  /*0060*/  LDC R2, c[0x0][0x364] ;  /* 0x0000d900ff027b82 */ /* 0x000e220000000800 */
[----:B--2---:R-:W-:-:S07]  /*0070*/  UIADD3 UR4, UPT, UPT, UR9, -0x1, URZ ;  /* 0xffffffff09047890 */ /* 0x004fce000fffe0ff */
[----:B------:R-:W1:Y:S01]  /*0080*/  S2UR UR5, SR_CTAID.X ;  /* 0x00000000000579c3 */ /* 0x000e620000002500 */
[----:B0-----:R-:W-:-:S05]  /*0090*/  IMAD R3, R2, UR6, R3 ;  /* 0x0000000602037c24 */ /* 0x001fca000f8e0203 */
[----:B------:R-:W-:Y:S01]  /*00a0*/  ISETP.GE.AND P0, PT, R3, UR4, PT ;  /* 0x0000000403007c0c */ /* 0x000fe2000bf06270 */
[----:B-1----:R-:W-:-:S05]  /*00b0*/  IMAD R0, R5, UR5, R0 ;  /* 0x0000000505007c24 */ /* 0x002fca000f8e0200 */
[----:B------:R-:W-:-:S13]  /*00c0*/  ISETP.GE.OR P0, PT, R0, UR8, P0 ;  /* 0x0000000800007c0c */ /* 0x000fda0008706670 */
[----:B------:R-:W-:Y:S05]  /*00d0*/  @P0 EXIT ;  /* 0x000000000000094d */ /* 0x000fea0003800000 */
[----:B------:R-:W0:Y:S01]  /*00e0*/  LDC.64 R14, c[0x0][0x390] ;  /* 0x0000e400ff0e7b82 */ /* 0x000e220000000a00 */
[----:B------:R-:W1:Y:S01]  /*00f0*/  LDCU.64 UR4, c[0x0][0x358] ;  /* 0x00006b00ff0477ac */ /* 0x000e620008000a00 */
[----:B------:R-:W-:Y:S01]  /*0100*/  IMAD R0, R3, UR8, R0 ;  /* 0x0000000803007c24 */ /* 0x000fe2000f8e0200 */
[----:B------:R-:W2:Y:S03]  /*0110*/  LDCU.64 UR6, c[0x0][0x3b8] ;  /* 0x00007700ff0677ac */ /* 0x000ea60008000a00 */
[C---:B------:R-:W-:Y:S02]  /*0120*/  VIADD R5, R0.reuse, UR8 ;  /* 0x0000000800057c36 */ /* 0x040fe40008000000 */
[----:B------:R-:W3:Y:S01]  /*0130*/  LDC.64 R10, c[0x0][0x380] ;  /* 0x0000e000ff0a7b82 */ /* 0x000ee20000000a00 */
[----:B0-----:R-:W-:-:S04]  /*0140*/  IMAD.WIDE R16, R0, 0x4, R14 ;  /* 0x0000000400107825 */ /* 0x001fc800078e020e */
[----:B------:R-:W-:Y:S01]  /*0150*/  IMAD.WIDE R14, R5, 0x4, R14 ;  /* 0x00000004050e7825 */ /* 0x000fe200078e020e */
[----:B-1----:R-:W4:Y:S04]  /*0160*/  LDG.E R23, desc[UR4][R16.64] ;  /* 0x0000000410177981 */ /* 0x002f28000c1e1900 */
[----:B------:R-:W4:Y:S01]  /*0170*/  LDG.E R18, desc[UR4][R14.64] ;  /* 0x000000040e127981 */ /* 0x000f22000c1e1900 */
[----:B---3--:R-:W-:-:S04]  /*0180*/  IMAD.WIDE R12, R0, 0x4, R10 ;  /* 0x00000004000c7825 */ /* 0x008fc800078e020a */
[----:B------:R-:W-:Y:S01]  /*0190*/  IMAD.WIDE R10, R5, 0x4, R10 ;  /* 0x00000004050a7825 */ /* 0x000fe200078e020a */
[----:B------:R-:W3:Y:S04]  /*01a0*/  LDG.E R4, desc[UR4][R12.64] ;  /* 0x000000040c047981 */ /* 0x000ee8000c1e1900 */
[----:B------:R-:W3:Y:S01]  /*01b0*/  LDG.E R19, desc[UR4][R10.64] ;  /* 0x000000040a137981 */ /* 0x000ee2000c1e1900 */
[----:B--2---:R-:W0:Y:S01]  /*01c0*/  F2F.F64.F32 R8, UR6 ;  /* 0x0000000600087d10 */ /* 0x004e220008201800 */
[----:B------:R-:W-:Y:S01]  /*01d0*/  IMAD.MOV.U32 R2, RZ, RZ, 0x1 ;  /* 0x00000001ff027424 */ /* 0x000fe200078e00ff */
[----:B------:R-:W-:Y:S06]  /*01e0*/  BSSY.RECONVERGENT B0, `(.L_x_45) ;  /* 0x000001d000007945 */ /* 0x000fec0003800200 */
[----:B0-----:R-:W0:Y:S02]  /*01f0*/  MUFU.RCP64H R3, R9 ;  /* 0x0000000900037308 */ /* 0x001e240000001800 */
[----:B0-----:R-:W-:-:S08]  /*0200*/  DFMA R6, -R8, R2, 1 ;  /* 0x3ff000000806742b */ /* 0x001fd00000000102 */
[----:B------:R-:W-:Y:S02]  /*0210*/  DFMA R20, R6, R6, R6 ;  /* 0x000000060614722b */ /* 0x000fe40000000006 */
[----:B------:R-:W0:Y:S06]  /*0220*/  F2F.F64.F32 R6, UR7 ;  /* 0x0000000700067d10 */ /* 0x000e2c0008201800 */
[----:B------:R-:W-:Y:S02]  /*0230*/  DFMA R2, R2, R20, R2 ;  /* 0x000000140202722b */ /* 0x000fe40000000002 */
[----:B0-----:R-:W-:Y:S01]  /*0240*/  DMUL R6, R6, 0.5 ;  /* 0x3fe0000006067828 */ /* 0x001fe20000000000 */
[----:B----4-:R-:W-:-:S05]  /*0250*/  FADD R18, R18, -R23 ;  /* 0x8000001712127221 */ /* 0x010fca0000000000 */
[----:B------:R-:W-:Y:S01]  /*0260*/  DFMA R22, -R8, R2, 1 ;  /* 0x3ff000000816742b */ /* 0x000fe20000000102 */
[----:B------:R-:W0:Y:S07]  /*0270*/  F2F.F64.F32 R20, R18 ;  /* 0x0000001200147310 */ /* 0x000e2e0000201800 */
[----:B------:R-:W-:Y:S01]  /*0280*/  DFMA R2, R2, R22, R2 ;  /* 0x000000160202722b */ /* 0x000fe20000000002 */
[----:B---3--:R-:W-:-:S04]  /*0290*/  FADD R4, R19, R4 ;  /* 0x0000000413047221 */ /* 0x008fc80000000000 */
[----:B------:R1:W2:Y:S01]  /*02a0*/  F2F.F64.F32 R32, R4 ;  /* 0x0000000400207310 */ /* 0x0002a20000201800 */
[----:B0-----:R-:W-:-:S08]  /*02b0*/  DMUL R20, R6, R20 ;  /* 0x0000001406147228 */ /* 0x001fd00000000000 */
[----:B------:R-:W-:Y:S02]  /*02c0*/  DMUL R22, R20, R2 ;  /* 0x0000000214167228 */ /* 0x000fe40000000000 */
[----:B------:R-:W-:-:S06]  /*02d0*/  FSETP.GEU.AND P1, PT, |R21|, 6.5827683646048100446e-37, PT ;  /* 0x036000001500780b */ /* 0x000fcc0003f2e200 */
[----:B------:R-:W-:-:S08]  /*02e0*/  DFMA R24, -R8, R22, R20 ;  /* 0x000000160818722b */ /* 0x000fd00000000114 */
[----:B------:R-:W-:-:S10]  /*02f0*/  DFMA R2, R2, R24, R22 ;  /* 0x000000180202722b */ /* 0x000fd40000000016 */
[----:B------:R-:W-:-:S05]  /*0300*/  FFMA R19, RZ, R9, R3 ;  /* 0x00000009ff137223 */ /* 0x000fca0000000003 */
[----:B------:R-:W-:-:S13]  /*0310*/  FSETP.GT.AND P0, PT, |R19|, 1.469367938527859385e-39, PT ;  /* 0x001000001300780b */ /* 0x000fda0003f04200 */
[----:B-12---:R-:W-:Y:S05]  /*0320*/  @P0 BRA P1, `(.L_x_46) ;  /* 0x0000000000200947 */ /* 0x006fea0000800000 */
[----:B------:R-:W-:Y:S01]  /*0330*/  IMAD.MOV.U32 R22, RZ, RZ, R20 ;  /* 0x000000ffff167224 */ /* 0x000fe200078e0014 */
[----:B------:R-:W-:Y:S01]  /*0340*/  MOV R2, 0x390 ;  /* 0x0000039000027802 */ /* 0x000fe20000000f00 */
[----:B------:R-:W-:Y:S01]  /*0350*/  IMAD.MOV.U32 R23, RZ, RZ, R21 ;  /* 0x000000ffff177224 */ /* 0x000fe200078e0015 */
[----:B------:R-:W-:Y:S01]  /*0360*/  MOV R21, R9 ;  /* 0x0000000900157202 */ /* 0x000fe20000000f00 */
[----:B------:R-:W-:-:S07]  /*0370*/  IMAD.MOV.U32 R20, RZ, RZ, R8 ;  /* 0x000000ffff147224 */ /* 0x000fce00078e0008 */
[----:B------:R-:W-:Y:S05]  /*0380*/  CALL.REL.NOINC `($__internal_2_$__cuda_sm20_div_rn_f64_full) ;  /* 0x00000008006c7944 */ /* 0x000fea0003c00000 */
[----:B------:R-:W-:Y:S02]  /*0390*/  IMAD.MOV.U32 R2, RZ, RZ, R26 ;  /* 0x000000ffff027224 */ /* 0x000fe400078e001a */
[----:B------:R-:W-:-:S07]  /*03a0*/  IMAD.MOV.U32 R3, RZ, RZ, R27 ;  /* 0x000000ffff037224 */ /* 0x000fce00078e001b */
.L_x_46:
[----:B------:R-:W-:Y:S05]  /*03b0*/  BSYNC.RECONVERGENT B0 ;  /* 0x0000000000007941 */ /* 0x000fea0003800200 */
.L_x_45:
[----:B------:R-:W0:Y:S01]  /*03c0*/  LDC.64 R18, c[0x0][0x398] ;  /* 0x0000e600ff127b82 */ /* 0x000e220000000a00 */
[----:B------:R-:W-:-:S06]  /*03d0*/  DFMA R32, R32, 0.5, R2 ;  /* 0x3fe000002020782b */ /* 0x000fcc0000000002 */
[----:B------:R-:W1:Y:S01]  /*03e0*/  F2F.F32.F64 R23, R32 ;  /* 0x0000002000177310 */ /* 0x000e620000301000 */
[----:B------:R-:W2:Y:S01]  /*03f0*/  LDC.64 R20, c[0x0][0x388] ;  /* 0x0000e200ff147b82 */ /* 0x000ea20000000a00 */
[----:B0-----:R-:W-:-:S05]  /*0400*/  IMAD.WIDE R2, R0, 0x4, R18 ;  /* 0x0000000400027825 */ /* 0x001fca00078e0212 */
[----:B-1----:R0:W-:Y:S04]  /*0410*/  STG.E desc[UR4][R2.64], R23 ;  /* 0x0000001702007986 */ /* 0x0021e8000c101904 */
[----:B------:R-:W3:Y:S01]  /*0420*/  LDG.E R25, desc[UR4][R10.64] ;  /* 0x000000040a197981 */ /* 0x000ee2000c1e1900 */
[----:B--2---:R-:W-:-:S04]  /*0430*/  IMAD.WIDE R18, R5, 0x4, R20 ;  /* 0x0000000405127825 */ /* 0x004fc800078e0214 */
[----:B------:R-:W-:Y:S02]  /*0440*/  IMAD.WIDE R4, R0, 0x4, R20 ;  /* 0x0000000400047825 */ /* 0x000fe400078e0214 */
[----:B------:R-:W0:Y:S04]  /*0450*/  LDG.E R18, desc[UR4][R18.64] ;  /* 0x0000000412127981 */ /* 0x000e28000c1e1900 */
[----:B------:R-:W0:Y:S04]  /*0460*/  LDG.E R21, desc[UR4][R14.64] ;  /* 0x000000040e157981 */ /* 0x000e28000c1e1900 */
[----:B------:R-:W2:Y:S01]  /*0470*/  LDG.E R5, desc[UR4][R4.64] ;  /* 0x0000000404057981 */ /* 0x000ea2000c1e1900 */
[----:B------:R-:W-:Y:S01]  /*0480*/  BSSY.RECONVERGENT B0, `(.L_x_47) ;  /* 0x0000010000007945 */ /* 0x000fe20003800200 */
[----:B---3--:R-:W1:Y:S01]  /*0490*/  MUFU.RCP R22, R25 ;  /* 0x0000001900167308 */ /* 0x008e620000001000 */
[----:B0-----:R-:W-:-:S07]  /*04a0*/  FMUL R2, R18, R21 ;  /* 0x0000001512027220 */ /* 0x001fce0000400000 */
[----:B------:R-:W0:Y:S01]  /*04b0*/  FCHK P0, R2, R25 ;  /* 0x0000001902007302 */ /* 0x000e220000000000 */
[----:B--2---:R-:W-:Y:S01]  /*04c0*/  FADD R20, R18, R5 ;  /* 0x0000000512147221 */ /* 0x004fe20000000000 */
[----:B-1----:R-:W-:-:S04]  /*04d0*/  FFMA R27, -R25, R22, 1 ;  /* 0x3f800000191b7423 */ /* 0x002fc80000000116 */
[----:B------:R-:W-:Y:S02]  /*04e0*/  FFMA R27, R22, R27, R22 ;  /* 0x0000001b161b7223 */ /* 0x000fe40000000016 */
[----:B------:R1:W2:Y:S02]  /*04f0*/  F2F.F64.F32 R32, R20 ;  /* 0x0000001400207310 */ /* 0x0002a40000201800 */
[----:B------:R-:W-:-:S04]  /*0500*/  FFMA R22, R2, R27, RZ ;  /* 0x0000001b02167223 */ /* 0x000fc800000000ff */
[----:B------:R-:W-:-:S04]  /*0510*/  FFMA R3, -R25, R22, R2 ;  /* 0x0000001619037223 */ /* 0x000fc80000000102 */
[----:B------:R-:W-:Y:S01]  /*0520*/  FFMA R4, R27, R3, R22 ;  /* 0x000000031b047223 */ /* 0x000fe20000000016 */
[----:B01----:R-:W-:Y:S06]  /*0530*/  @!P0 BRA `(.L_x_48) ;  /* 0x0000000000108947 */ /* 0x003fec0003800000 */
[----:B------:R-:W-:Y:S01]  /*0540*/  IMAD.MOV.U32 R3, RZ, RZ, R25 ;  /* 0x000000ffff037224 */ /* 0x000fe200078e0019 */
[----:B------:R-:W-:-:S07]  /*0550*/  MOV R18, 0x570 ;  /* 0x0000057000127802 */ /* 0x000fce0000000f00 */
[----:B--2---:R-:W-:Y:S05]  /*0560*/  CALL.REL.NOINC `($__internal_3_$__cuda_sm3x_div_rn_noftz_f32_slowpath) ;  /* 0x0000000c005c7944 */ /* 0x004fea0003c00000 */
[----:B------:R-:W-:-:S07]  /*0570*/  IMAD.MOV.U32 R4, RZ, RZ, R2 ;  /* 0x000000ffff047224 */ /* 0x000fce00078e0002 */
.L_x_48:
[----:B------:R-:W-:Y:S05]  /*0580*/  BSYNC.RECONVERGENT B0 ;  /* 0x0000000000007941 */ /* 0x000fea0003800200 */
.L_x_47:
[----:B------:R-:W3:Y:S04]  /*0590*/  LDG.E R3, desc[UR4][R12.64] ;  /* 0x000000040c037981 */ /* 0x000ee8000c1e1900 */
[----:B------:R-:W4:Y:S01]  /*05a0*/  LDG.E R2, desc[UR4][R16.64] ;  /* 0x0000000410027981 */ /* 0x000f22000c1e1900 */
[----:B------:R-:W-:Y:S01]  /*05b0*/  BSSY.RECONVERGENT B0, `(.L_x_49) ;  /* 0x000000d000007945 */ /* 0x000fe20003800200 */
[----:B---3--:R-:W0:Y:S01]  /*05c0*/  MUFU.RCP R18, R3 ;  /* 0x0000000300127308 */ /* 0x008e220000001000 */
[----:B----4-:R-:W-:-:S07]  /*05d0*/  FMUL R2, R5, R2 ;  /* 0x0000000205027220 */ /* 0x010fce0000400000 */
        /* <DEDUP_REMOVED lines=8> */
[----:B--2---:R-:W-:Y:S05]  /*0660*/  CALL.REL.NOINC `($__internal_3_$__cuda_sm3x_div_rn_noftz_f32_slowpath) ;  /* 0x0000000c001c7944 */ /* 0x004fea0003c00000 */
[----:B------:R-:W-:-:S07]  /*0670*/  IMAD.MOV.U32 R5, RZ, RZ, R2 ;  /* 0x000000ffff057224 */ /* 0x000fce00078e0002 */
.L_x_50:
[----:B------:R-:W-:Y:S05]  /*0680*/  BSYNC.RECONVERGENT B0 ;  /* 0x0000000000007941 */ /* 0x000fea0003800200 */
.L_x_49:
[----:B------:R-:W0:Y:S01]  /*0690*/  MUFU.RCP64H R19, R9 ;  /* 0x0000000900137308 */ /* 0x000e220000001800 */
[----:B------:R-:W-:Y:S01]  /*06a0*/  MOV R18, 0x1 ;  /* 0x0000000100127802 */ /* 0x000fe20000000f00 */
[----:B------:R-:W-:Y:S01]  /*06b0*/  FADD R24, -R5, R4 ;  /* 0x0000000405187221 */ /* 0x000fe20000000100 */
[----:B------:R-:W-:Y:S04]  /*06c0*/  BSSY.RECONVERGENT B0, `(.L_x_51) ;  /* 0x0000015000007945 */ /* 0x000fe80003800200 */
[----:B0-----:R-:W-:-:S08]  /*06d0*/  DFMA R2, -R8, R18, 1 ;  /* 0x3ff000000802742b */ /* 0x001fd00000000112 */
[----:B------:R-:W-:Y:S02]  /*06e0*/  DFMA R20, R2, R2, R2 ;  /* 0x000000020214722b */ /* 0x000fe40000000002 */
[----:B------:R-:W0:Y:S06]  /*06f0*/  F2F.F64.F32 R2, R24 ;  /* 0x0000001800027310 */ /* 0x000e2c0000201800 */
[----:B------:R-:W-:-:S08]  /*0700*/  DFMA R20, R18, R20, R18 ;  /* 0x000000141214722b */ /* 0x000fd00000000012 */
[----:B------:R-:W-:Y:S02]  /*0710*/  DFMA R4, -R8, R20, 1 ;  /* 0x3ff000000804742b */ /* 0x000fe40000000114 */
[----:B0-----:R-:W-:-:S06]  /*0720*/  DMUL R22, R6, R2 ;  /* 0x0000000206167228 */ /* 0x001fcc0000000000 */
        /* <DEDUP_REMOVED lines=9> */
[----:B------:R-:W-:Y:S01]  /*07c0*/  MOV R2, 0x7f0 ;  /* 0x000007f000027802 */ /* 0x000fe20000000f00 */
[----:B------:R-:W-:-:S07]  /*07d0*/  IMAD.MOV.U32 R21, RZ, RZ, R9 ;  /* 0x000000ffff157224 */ /* 0x000fce00078e0009 */
[----:B--2---:R-:W-:Y:S05]  /*07e0*/  CALL.REL.NOINC `($__internal_2_$__cuda_sm20_div_rn_f64_full) ;  /* 0x0000000400547944 */ /* 0x004fea0003c00000 */
[----:B------:R-:W-:Y:S02]  /*07f0*/  IMAD.MOV.U32 R2, RZ, RZ, R26 ;  /* 0x000000ffff027224 */ /* 0x000fe400078e001a */
[----:B------:R-:W-:-:S07]  /*0800*/  IMAD.MOV.U32 R3, RZ, RZ, R27 ;  /* 0x000000ffff037224 */ /* 0x000fce00078e001b */
.L_x_52:
[----:B------:R-:W-:Y:S05]  /*0810*/  BSYNC.RECONVERGENT B0 ;  /* 0x0000000000007941 */ /* 0x000fea0003800200 */
.L_x_51:
[----:B------:R-:W0:Y:S01]  /*0820*/  LDC.64 R18, c[0x0][0x3a0] ;  /* 0x0000e800ff127b82 */ /* 0x000e220000000a00 */
[----:B--2---:R-:W-:-:S10]  /*0830*/  DFMA R4, R32, 0.5, R2 ;  /* 0x3fe000002004782b */ /* 0x004fd40000000002 */
[----:B------:R-:W1:Y:S01]  /*0840*/  F2F.F32.F64 R5, R4 ;  /* 0x0000000400057310 */ /* 0x000e620000301000 */
[----:B0-----:R-:W-:-:S05]  /*0850*/  IMAD.WIDE R18, R0, 0x4, R18 ;  /* 0x0000000400127825 */ /* 0x001fca00078e0212 */
[----:B-1----:R0:W-:Y:S04]  /*0860*/  STG.E desc[UR4][R18.64], R5 ;  /* 0x0000000512007986 */ /* 0x0021e8000c101904 */
[----:B------:R-:W2:Y:S04]  /*0870*/  LDG.E R11, desc[UR4][R10.64] ;  /* 0x000000040a0b7981 */ /* 0x000ea8000c1e1900 */
[----:B------:R-:W3:Y:S04]  /*0880*/  LDG.E R15, desc[UR4][R14.64] ;  /* 0x000000040e0f7981 */ /* 0x000ee8000c1e1900 */
[----:B------:R-:W4:Y:S01]  /*0890*/  LDG.E R16, desc[UR4][R16.64] ;  /* 0x0000000410107981 */ /* 0x000f22000c1e1900 */
[----:B------:R-:W-:Y:S01]  /*08a0*/  BSSY.RECONVERGENT B0, `(.L_x_53) ;  /* 0x0000010000007945 */ /* 0x000fe20003800200 */
[----:B--2---:R-:W1:Y:S01]  /*08b0*/  MUFU.RCP R20, R11 ;  /* 0x0000000b00147308 */ /* 0x004e620000001000 */
[C---:B---3--:R-:W-:Y:S01]  /*08c0*/  FMUL R2, R15.reuse, R15 ;  /* 0x0000000f0f027220 */ /* 0x048fe20000400000 */
[----:B----4-:R-:W-:-:S06]  /*08d0*/  FADD R32, R15, R16 ;  /* 0x000000100f207221 */ /* 0x010fcc0000000000 */
[----:B------:R-:W2:Y:S01]  /*08e0*/  FCHK P0, R2, R11 ;  /* 0x0000000b02007302 */ /* 0x000ea20000000000 */
[----:B-1----:R-:W-:-:S07]  /*08f0*/  FFMA R3, -R11, R20, 1 ;  /* 0x3f8000000b037423 */ /* 0x002fce0000000114 */
[----:B------:R-:W1:Y:S01]  /*0900*/  F2F.F64.F32 R32, R32 ;  /* 0x0000002000207310 */ /* 0x000e620000201800 */
[----:B------:R-:W-:-:S04]  /*0910*/  FFMA R3, R20, R3, R20 ;  /* 0x0000000314037223 */ /* 0x000fc80000000014 */
[----:B------:R-:W-:-:S04]  /*0920*/  FFMA R4, R2, R3, RZ ;  /* 0x0000000302047223 */ /* 0x000fc800000000ff */
[----:B0-----:R-:W-:-:S04]  /*0930*/  FFMA R5, -R11, R4, R2 ;  /* 0x000000040b057223 */ /* 0x001fc80000000102 */
[----:B------:R-:W-:Y:S01]  /*0940*/  FFMA R18, R3, R5, R4 ;  /* 0x0000000503127223 */ /* 0x000fe20000000004 */
[----:B--2---:R-:W-:Y:S06]  /*0950*/  @!P0 BRA `(.L_x_54) ;  /* 0x0000000000108947 */ /* 0x004fec0003800000 */
[----:B------:R-:W-:Y:S01]  /*0960*/  IMAD.MOV.U32 R3, RZ, RZ, R11 ;  /* 0x000000ffff037224 */ /* 0x000fe200078e000b */
[----:B------:R-:W-:-:S07]  /*0970*/  MOV R18, 0x990 ;  /* 0x0000099000127802 */ /* 0x000fce0000000f00 */
[----:B-1----:R-:W-:Y:S05]  /*0980*/  CALL.REL.NOINC `($__internal_3_$__cuda_sm3x_div_rn_noftz_f32_slowpath) ;  /* 0x0000000800547944 */ /* 0x002fea0003c00000 */
[----:B------:R-:W-:-:S07]  /*0990*/  MOV R18, R2 ;  /* 0x0000000200127202 */ /* 0x000fce0000000f00 */
.L_x_54:
[----:B------:R-:W-:Y:S05]  /*09a0*/  BSYNC.RECONVERGENT B0 ;  /* 0x0000000000007941 */ /* 0x000fea0003800200 */
.L_x_53:
[----:B------:R-:W2:Y:S01]  /*09b0*/  LDG.E R3, desc[UR4][R12.64] ;  /* 0x000000040c037981 */ /* 0x000ea2000c1e1900 */
[----:B------:R-:W0:Y:S01]  /*09c0*/  F2F.F64.F32 R10, R11 ;  /* 0x0000000b000a7310 */ /* 0x000e220000201800 */
[----:B------:R-:W-:Y:S01]  /*09d0*/  FMUL R2, R16, R16 ;  /* 0x0000001010027220 */ /* 0x000fe20000400000 */
[----:B------:R-:W-:Y:S01]  /*09e0*/  UMOV UR6, 0x9ba5e354 ;  /* 0x9ba5e35400067882 */ /* 0x000fe20000000000 */
[----:B------:R-:W-:Y:S01]  /*09f0*/  UMOV UR7, 0x4013a0c4 ;  /* 0x4013a0c400077882 */ /* 0x000fe20000000000 */
[----:B------:R-:W-:Y:S04]  /*0a00*/  BSSY.RECONVERGENT B0, `(.L_x_55) ;  /* 0x000000f000007945 */ /* 0x000fe80003800200 */
[----:B------:R-:W3:Y:S01]  /*0a10*/  F2F.F64.F32 R4, R18 ;  /* 0x0000001200047310 */ /* 0x000ee20000201800 */
[----:B0-----:R-:W-:-:S08]  /*0a20*/  DMUL R14, R10, UR6 ;  /* 0x000000060a0e7c28 */ /* 0x001fd00008000000 */
[----:B---3--:R-:W-:Y:S01]  /*0a30*/  DFMA R4, R10, R14, R4 ;  /* 0x0000000e0a04722b */ /* 0x008fe20000000004 */
[----:B--2---:R-:W0:Y:S08]  /*0a40*/  MUFU.RCP R20, R3 ;  /* 0x0000000300147308 */ /* 0x004e300000001000 */
[----:B------:R-:W2:Y:S01]  /*0a50*/  FCHK P0, R2, R3 ;  /* 0x0000000302007302 */ /* 0x000ea20000000000 */
[----:B0-----:R-:W-:-:S04]  /*0a60*/  FFMA R17, -R3, R20, 1 ;  /* 0x3f80000003117423 */ /* 0x001fc80000000114 */
[----:B------:R-:W-:-:S04]  /*0a70*/  FFMA R17, R20, R17, R20 ;  /* 0x0000001114117223 */ /* 0x000fc80000000014 */
[----:B------:R-:W-:-:S04]  /*0a80*/  FFMA R16, R2, R17, RZ ;  /* 0x0000001102107223 */ /* 0x000fc800000000ff */
[----:B------:R-:W-:-:S04]  /*0a90*/  FFMA R10, -R3, R16, R2 ;  /* 0x00000010030a7223 */ /* 0x000fc80000000102 */
[----:B------:R-:W-:Y:S01]  /*0aa0*/  FFMA R16, R17, R10, R16 ;  /* 0x0000000a11107223 */ /* 0x000fe20000000010 */
[----:B--2---:R-:W-:Y:S06]  /*0ab0*/  @!P0 BRA `(.L_x_56) ;  /* 0x00000000000c8947 */ /* 0x004fec0003800000 */
[----:B------:R-:W-:-:S07]  /*0ac0*/  MOV R18, 0xae0 ;  /* 0x00000ae000127802 */ /* 0x000fce0000000f00 */
[----:B-1----:R-:W-:Y:S05]  /*0ad0*/  CALL.REL.NOINC `($__internal_3_$__cuda_sm3x_div_rn_noftz_f32_slowpath) ;  /* 0x0000000800007944 */ /* 0x002fea0003c00000 */
[----:B------:R-:W-:-:S07]  /*0ae0*/  IMAD.MOV.U32 R16, RZ, RZ, R2 ;  /* 0x000000ffff107224 */ /* 0x000fce00078e0002 */
.L_x_56:
[----:B------:R-:W-:Y:S05]  /*0af0*/  BSYNC.RECONVERGENT B0 ;  /* 0x0000000000007941 */ /* 0x000fea0003800200 */
.L_x_55:
[----:B------:R-:W0:Y:S01]  /*0b00*/  MUFU.RCP64H R13, R9 ;  /* 0x00000009000d7308 */ /* 0x000e220000001800 */
[----:B------:R-:W-:Y:S01]  /*0b10*/  IMAD.MOV.U32 R12, RZ, RZ, 0x1 ;  /* 0x00000001ff0c7424 */ /* 0x000fe200078e00ff */
[----:B------:R-:W-:Y:S01]  /*0b20*/  UMOV UR6, 0x9ba5e354 ;  /* 0x9ba5e35400067882 */ /* 0x000fe20000000000 */
[----:B------:R-:W-:Y:S01]  /*0b30*/  UMOV UR7, 0x4013a0c4 ;  /* 0x4013a0c400077882 */ /* 0x000fe20000000000 */
[----:B------:R-:W-:Y:S04]  /*0b40*/  BSSY.RECONVERGENT B0, `(.L_x_57) ;  /* 0x0000019000007945 */ /* 0x000fe80003800200 */
[----:B------:R-:W2:Y:S08]  /*0b50*/  F2F.F64.F32 R10, R16 ;  /* 0x00000010000a7310 */ /* 0x000eb00000201800 */
[----:B------:R-:W3:Y:S01]  /*0b60*/  F2F.F64.F32 R2, R3 ;  /* 0x0000000300027310 */ /* 0x000ee20000201800 */
[----:B0-----:R-:W-:-:S02]  /*0b70*/  DFMA R14, -R8, R12, 1 ;  /* 0x3ff00000080e742b */ /* 0x001fc4000000010c */
[----:B--2---:R-:W-:-:S06]  /*0b80*/  DADD R4, R4, -R10 ;  /* 0x0000000004047229 */ /* 0x004fcc000000080a */
[----:B------:R-:W-:Y:S02]  /*0b90*/  DFMA R14, R14, R14, R14 ;  /* 0x0000000e0e0e722b */ /* 0x000fe4000000000e */
[----:B---3--:R-:W-:-:S06]  /*0ba0*/  DMUL R10, R2, UR6 ;  /* 0x00000006020a7c28 */ /* 0x008fcc0008000000 */
[----:B------:R-:W-:Y:S02]  /*0bb0*/  DFMA R14, R12, R14, R12 ;  /* 0x0000000e0c0e722b */ /* 0x000fe4000000000c */
[----:B------:R-:W-:-:S06]  /*0bc0*/  DFMA R4, R2, -R10, R4 ;  /* 0x8000000a0204722b */ /* 0x000fcc0000000004 */
[----:B------:R-:W-:Y:S02]  /*0bd0*/  DFMA R10, -R8, R14, 1 ;  /* 0x3ff00000080a742b */ /* 0x000fe4000000010e */
[----:B------:R-:W-:-:S06]  /*0be0*/  DMUL R22, R6, R4 ;  /* 0x0000000406167228 */ /* 0x000fcc0000000000 */
[----:B------:R-:W-:-:S08]  /*0bf0*/  DFMA R10, R14, R10, R14 ;  /* 0x0000000a0e0a722b */ /* 0x000fd0000000000e */
[----:B------:R-:W-:Y:S01]  /*0c00*/  DMUL R2, R10, R22 ;  /* 0x000000160a027228 */ /* 0x000fe20000000000 */
[----:B------:R-:W-:-:S07]  /*0c10*/  FSETP.GEU.AND P1, PT, |R23|, 6.5827683646048100446e-37, PT ;  /* 0x036000001700780b */ /* 0x000fce0003f2e200 */
        /* <DEDUP_REMOVED lines=8> */
[----:B-1----:R-:W-:Y:S05]  /*0ca0*/  CALL.REL.NOINC `($__internal_2_$__cuda_sm20_div_rn_f64_full) ;  /* 0x0000000000247944 */ /* 0x002fea0003c00000 */
[----:B------:R-:W-:Y:S01]  /*0cb0*/  IMAD.MOV.U32 R2, RZ, RZ, R26 ;  /* 0x000000ffff027224 */ /* 0x000fe200078e001a */
[----:B------:R-:W-:-:S07]  /*0cc0*/  MOV R3, R27 ;  /* 0x0000001b00037202 */ /* 0x000fce0000000f00 */
.L_x_58:
[----:B------:R-:W-:Y:S05]  /*0cd0*/  BSYNC.RECONVERGENT B0 ;  /* 0x0000000000007941 */ /* 0x000fea0003800200 */
.L_x_57:
[----:B------:R-:W0:Y:S01]  /*0ce0*/  LDC.64 R4, c[0x0][0x3a8] ;  /* 0x0000ea00ff047b82 */ /* 0x000e220000000a00 */
[----:B-1----:R-:W-:-:S10]  /*0cf0*/  DFMA R32, R32, 0.5, R2 ;  /* 0x3fe000002020782b */ /* 0x002fd40000000002 */
[----:B------:R-:W1:Y:S01]  /*0d00*/  F2F.F32.F64 R33, R32 ;  /* 0x0000002000217310 */ /* 0x000e620000301000 */
[----:B0-----:R-:W-:-:S05]  /*0d10*/  IMAD.WIDE R2, R0, 0x4, R4 ;  /* 0x0000000400027825 */ /* 0x001fca00078e0204 */
[----:B-1----:R-:W-:Y:S01]  /*0d20*/  STG.E desc[UR4][R2.64], R33 ;  /* 0x0000002102007986 */ /* 0x002fe2000c101904 */
[----:B------:R-:W-:Y:S05]  /*0d30*/  EXIT ;  /* 0x000000000000794d */ /* 0x000fea0003800000 */
        .weak           $__internal_2_$__cuda_sm20_div_rn_f64_full
        .type           $__internal_2_$__cuda_sm20_div_rn_f64_full,@function
        .size           $__internal_2_$__cuda_sm20_div_rn_f64_full,($__internal_3_$__cuda_sm3x_div_rn_noftz_f32_slowpath - $__internal_2_$__cuda_sm20_div_rn_f64_full)
$__internal_2_$__cuda_sm20_div_rn_f64_full:
[C---:B------:R-:W-:Y:S01]  /*0d40*/  FSETP.GEU.AND P0, PT, |R21|.reuse, 1.469367938527859385e-39, PT ;  /* 0x001000001500780b */ /* 0x040fe20003f0e200 */
[----:B------:R-:W-:Y:S01]  /*0d50*/  IMAD.MOV.U32 R24, RZ, RZ, 0x1 ;  /* 0x00000001ff187424 */ /* 0x000fe200078e00ff */
[----:B------:R-:W-:Y:S01]  /*0d60*/  LOP3.LUT R18, R21, 0x800fffff, RZ, 0xc0, !PT ;  /* 0x800fffff15127812 */ /* 0x000fe200078ec0ff */
[----:B------:R-:W-:Y:S01]  /*0d70*/  BSSY.RECONVERGENT B1, `(.L_x_59) ;  /* 0x0000054000017945 */ /* 0x000fe20003800200 */
[C---:B------:R-:W-:Y:S02]  /*0d80*/  FSETP.GEU.AND P2, PT, |R23|.reuse, 1.469367938527859385e-39, PT ;  /* 0x001000001700780b */ /* 0x040fe40003f4e200 */
[----:B------:R-:W-:Y:S01]  /*0d90*/  LOP3.LUT R19, R18, 0x3ff00000, RZ, 0xfc, !PT ;  /* 0x3ff0000012137812 */ /* 0x000fe200078efcff */
[----:B------:R-:W-:Y:S01]  /*0da0*/  IMAD.MOV.U32 R18, RZ, RZ, R20 ;  /* 0x000000ffff127224 */ /* 0x000fe200078e0014 */
[----:B------:R-:W-:Y:S02]  /*0db0*/  LOP3.LUT R3, R23, 0x7ff00000, RZ, 0xc0, !PT ;  /* 0x7ff0000017037812 */ /* 0x000fe400078ec0ff */
[----:B------:R-:W-:-:S03]  /*0dc0*/  LOP3.LUT R34, R21, 0x7ff00000, RZ, 0xc0, !PT ;  /* 0x7ff0000015227812 */ /* 0x000fc600078ec0ff */
[----:B------:R-:W-:Y:S01]  /*0dd0*/  @!P0 DMUL R18, R20, 8.98846567431157953865e+307 ;  /* 0x7fe0000014128828 */ /* 0x000fe20000000000 */
[----:B------:R-:W-:-:S03]  /*0de0*/  ISETP.GE.U32.AND P1, PT, R3, R34, PT ;  /* 0x000000220300720c */ /* 0x000fc60003f26070 */
[----:B------:R-:W-:Y:S02]  /*0df0*/  @!P2 LOP3.LUT R4, R21, 0x7ff00000, RZ, 0xc0, !PT ;  /* 0x7ff000001504a812 */ /* 0x000fe400078ec0ff */
[----:B------:R-:W0:Y:S02]  /*0e00*/  MUFU.RCP64H R25, R19 ;  /* 0x0000001300197308 */ /* 0x000e240000001800 */
[----:B------:R-:W-:Y:S01]  /*0e10*/  @!P2 ISETP.GE.U32.AND P3, PT, R3, R4, PT ;  /* 0x000000040300a20c */ /* 0x000fe20003f66070 */
[----:B------:R-:W-:Y:S01]  /*0e20*/  IMAD.MOV.U32 R4, RZ, RZ, 0x1ca00000 ;  /* 0x1ca00000ff047424 */ /* 0x000fe200078e00ff */
[----:B------:R-:W-:-:S04]  /*0e30*/  @!P0 LOP3.LUT R34, R19, 0x7ff00000, RZ, 0xc0, !PT ;  /* 0x7ff0000013228812 */ /* 0x000fc800078ec0ff */
[----:B------:R-:W-:-:S04]  /*0e40*/  @!P2 SEL R27, R4, 0x63400000, !P3 ;  /* 0x63400000041ba807 */ /* 0x000fc80005800000 */
[----:B------:R-:W-:-:S04]  /*0e50*/  @!P2 LOP3.LUT R30, R27, 0x80000000, R23, 0xf8, !PT ;  /* 0x800000001b1ea812 */ /* 0x000fc800078ef817 */
[----:B------:R-:W-:Y:S01]  /*0e60*/  @!P2 LOP3.LUT R31, R30, 0x100000, RZ, 0xfc, !PT ;  /* 0x001000001e1fa812 */ /* 0x000fe200078efcff */
[----:B0-----:R-:W-:Y:S01]  /*0e70*/  DFMA R28, R24, -R18, 1 ;  /* 0x3ff00000181c742b */ /* 0x001fe20000000812 */
[----:B------:R-:W-:-:S07]  /*0e80*/  @!P2 IMAD.MOV.U32 R30, RZ, RZ, RZ ;  /* 0x000000ffff1ea224 */ /* 0x000fce00078e00ff */
[----:B------:R-:W-:-:S08]  /*0e90*/  DFMA R28, R28, R28, R28 ;  /* 0x0000001c1c1c722b */ /* 0x000fd0000000001c */
[----:B------:R-:W-:Y:S01]  /*0ea0*/  DFMA R28, R24, R28, R24 ;  /* 0x0000001c181c722b */ /* 0x000fe20000000018 */
[----:B------:R-:W-:Y:S01]  /*0eb0*/  SEL R25, R4, 0x63400000, !P1 ;  /* 0x6340000004197807 */ /* 0x000fe20004800000 */
[----:B------:R-:W-:-:S03]  /*0ec0*/  IMAD.MOV.U32 R24, RZ, RZ, R22 ;  /* 0x000000ffff187224 */ /* 0x000fc600078e0016 */
[----:B------:R-:W-:-:S03]  /*0ed0*/  LOP3.LUT R25, R25, 0x800fffff, R23, 0xf8, !PT ;  /* 0x800fffff19197812 */ /* 0x000fc600078ef817 */
[----:B------:R-:W-:-:S03]  /*0ee0*/  DFMA R26, R28, -R18, 1 ;  /* 0x3ff000001c1a742b */ /* 0x000fc60000000812 */
[----:B------:R-:W-:-:S05]  /*0ef0*/  @!P2 DFMA R24, R24, 2, -R30 ;  /* 0x400000001818a82b */ /* 0x000fca000000081e */
[----:B------:R-:W-:-:S08]  /*0f00*/  DFMA R26, R28, R26, R28 ;  /* 0x0000001a1c1a722b */ /* 0x000fd0000000001c */
[----:B------:R-:W-:-:S08]  /*0f10*/  DMUL R28, R26, R24 ;  /* 0x000000181a1c7228 */ /* 0x000fd00000000000 */
[----:B------:R-:W-:-:S08]  /*0f20*/  DFMA R30, R28, -R18, R24 ;  /* 0x800000121c1e722b */ /* 0x000fd00000000018 */
[----:B------:R-:W-:Y:S01]  /*0f30*/  DFMA R30, R26, R30, R28 ;  /* 0x0000001e1a1e722b */ /* 0x000fe2000000001c */
[----:B------:R-:W-:Y:S02]  /*0f40*/  MOV R28, R3 ;  /* 0x00000003001c7202 */ /* 0x000fe40000000f00 */
[----:B------:R-:W-:-:S05]  /*0f50*/  @!P2 LOP3.LUT R28, R25, 0x7ff00000, RZ, 0xc0, !PT ;  /* 0x7ff00000191ca812 */ /* 0x000fca00078ec0ff */
[----:B------:R-:W-:-:S05]  /*0f60*/  VIADD R26, R28, 0xffffffff ;  /* 0xffffffff1c1a7836 */ /* 0x000fca0000000000 */
[----:B------:R-:W-:Y:S01]  /*0f70*/  ISETP.GT.U32.AND P0, PT, R26, 0x7feffffe, PT ;  /* 0x7feffffe1a00780c */ /* 0x000fe20003f04070 */
[----:B------:R-:W-:-:S05]  /*0f80*/  VIADD R26, R34, 0xffffffff ;  /* 0xffffffff221a7836 */ /* 0x000fca0000000000 */
[----:B------:R-:W-:-:S13]  /*0f90*/  ISETP.GT.U32.OR P0, PT, R26, 0x7feffffe, P0 ;  /* 0x7feffffe1a00780c */ /* 0x000fda0000704470 */
[----:B------:R-:W-:Y:S05]  /*0fa0*/  @P0 BRA `(.L_x_60) ;  /* 0x00000000006c0947 */ /* 0x000fea0003800000 */
[----:B------:R-:W-:-:S04]  /*0fb0*/  LOP3.LUT R26, R21, 0x7ff00000, RZ, 0xc0, !PT ;  /* 0x7ff00000151a7812 */ /* 0x000fc800078ec0ff */
[CC--:B------:R-:W-:Y:S02]  /*0fc0*/  VIADDMNMX R22, R3.reuse, -R26.reuse, 0xb9600000, !PT ;  /* 0xb960000003167446 */ /* 0x0c0fe4000780091a */
[----:B------:R-:W-:Y:S02]  /*0fd0*/  ISETP.GE.U32.AND P0, PT, R3, R26, PT ;  /* 0x0000001a0300720c */ /* 0x000fe40003f06070 */
[----:B------:R-:W-:Y:S02]  /*0fe0*/  VIMNMX R3, PT, PT, R22, 0x46a00000, PT ;  /* 0x46a0000016037848 */ /* 0x000fe40003fe0100 */
[----:B------:R-:W-:Y:S02]  /*0ff0*/  SEL R4, R4, 0x63400000, !P0 ;  /* 0x6340000004047807 */ /* 0x000fe40004000000 */
[----:B------:R-:W-:-:S03]  /*1000*/  MOV R22, RZ ;  /* 0x000000ff00167202 */ /* 0x000fc60000000f00 */
[----:B------:R-:W-:-:S04]  /*1010*/  IMAD.IADD R3, R3, 0x1, -R4 ;  /* 0x0000000103037824 */ /* 0x000fc800078e0a04 */
[----:B------:R-:W-:-:S06]  /*1020*/  VIADD R23, R3, 0x7fe00000 ;  /* 0x7fe0000003177836 */ /* 0x000fcc0000000000 */
[----:B------:R-:W-:-:S10]  /*1030*/  DMUL R26, R30, R22 ;  /* 0x000000161e1a7228 */ /* 0x000fd40000000000 */
[----:B------:R-:W-:-:S13]  /*1040*/  FSETP.GTU.AND P0, PT, |R27|, 1.469367938527859385e-39, PT ;  /* 0x001000001b00780b */ /* 0x000fda0003f0c200 */
[----:B------:R-:W-:Y:S05]  /*1050*/  @P0 BRA `(.L_x_61) ;  /* 0x0000000000940947 */ /* 0x000fea0003800000 */
[----:B------:R-:W-:Y:S01]  /*1060*/  DFMA R18, R30, -R18, R24 ;  /* 0x800000121e12722b */ /* 0x000fe20000000018 */
[----:B------:R-:W-:-:S09]  /*1070*/  IMAD.MOV.U32 R22, RZ, RZ, RZ ;  /* 0x000000ffff167224 */ /* 0x000fd200078e00ff */
[C---:B------:R-:W-:Y:S02]  /*1080*/  FSETP.NEU.AND P0, PT, R19.reuse, RZ, PT ;  /* 0x000000ff1300720b */ /* 0x040fe40003f0d000 */
[----:B------:R-:W-:-:S04]  /*1090*/  LOP3.LUT R21, R19, 0x80000000, R21, 0x48, !PT ;  /* 0x8000000013157812 */ /* 0x000fc800078e4815 */
[----:B------:R-:W-:-:S07]  /*10a0*/  LOP3.LUT R23, R21, R23, RZ, 0xfc, !PT ;  /* 0x0000001715177212 */ /* 0x000fce00078efcff */
[----:B------:R-:W-:Y:S05]  /*10b0*/  @!P0 BRA `(.L_x_61) ;  /* 0x00000000007c8947 */ /* 0x000fea0003800000 */
[----:B------:R-:W-:Y:S01]  /*10c0*/  IMAD.MOV R19, RZ, RZ, -R3 ;  /* 0x000000ffff137224 */ /* 0x000fe200078e0a03 */
[----:B------:R-:W-:Y:S01]  /*10d0*/  DMUL.RP R22, R30, R22 ;  /* 0x000000161e167228 */ /* 0x000fe20000008000 */
[----:B------:R-:W-:Y:S01]  /*10e0*/  IMAD.MOV.U32 R18, RZ, RZ, RZ ;  /* 0x000000ffff127224 */ /* 0x000fe200078e00ff */
[----:B------:R-:W-:-:S05]  /*10f0*/  IADD3 R3, PT, PT, -R3, -0x43300000, RZ ;  /* 0xbcd0000003037810 */ /* 0x000fca0007ffe1ff */
[----:B------:R-:W-:-:S03]  /*1100*/  DFMA R18, R26, -R18, R30 ;  /* 0x800000121a12722b */ /* 0x000fc6000000001e */
[----:B------:R-:W-:-:S07]  /*1110*/  LOP3.LUT R21, R23, R21, RZ, 0x3c, !PT ;  /* 0x0000001517157212 */ /* 0x000fce00078e3cff */
[----:B------:R-:W-:-:S04]  /*1120*/  FSETP.NEU.AND P0, PT, |R19|, R3, PT ;  /* 0x000000031300720b */ /* 0x000fc80003f0d200 */
[----:B------:R-:W-:Y:S02]  /*1130*/  FSEL R26, R22, R26, !P0 ;  /* 0x0000001a161a7208 */ /* 0x000fe40004000000 */
[----:B------:R-:W-:Y:S01]  /*1140*/  FSEL R27, R21, R27, !P0 ;  /* 0x0000001b151b7208 */ /* 0x000fe20004000000 */
[----:B------:R-:W-:Y:S06]  /*1150*/  BRA `(.L_x_61) ;  /* 0x0000000000547947 */ /* 0x000fec0003800000 */
.L_x_60:
        /* <DEDUP_REMOVED lines=12> */
[----:B------:R-:W-:Y:S02]  /*1220*/  @!P0 IMAD.MOV.U32 R26, RZ, RZ, RZ ;  /* 0x000000ffff1a8224 */ /* 0x000fe400078e00ff */
[----:B------:R-:W-:Y:S02]  /*1230*/  @P0 IMAD.MOV.U32 R26, RZ, RZ, RZ ;  /* 0x000000ffff1a0224 */ /* 0x000fe400078e00ff */
[----:B------:R-:W-:Y:S01]  /*1240*/  @P0 IMAD.MOV.U32 R27, RZ, RZ, R3 ;  /* 0x000000ffff1b0224 */ /* 0x000fe200078e0003 */
[----:B------:R-:W-:Y:S06]  /*1250*/  BRA `(.L_x_61) ;  /* 0x0000000000147947 */ /* 0x000fec0003800000 */
.L_x_63:
[----:B------:R-:W-:Y:S01]  /*1260*/  LOP3.LUT R27, R21, 0x80000, RZ, 0xfc, !PT ;  /* 0x00080000151b7812 */ /* 0x000fe200078efcff */
[----:B------:R-:W-:Y:S01]  /*1270*/  IMAD.MOV.U32 R26, RZ, RZ, R20 ;  /* 0x000000ffff1a7224 */ /* 0x000fe200078e0014 */
[----:B------:R-:W-:Y:S06]  /*1280*/  BRA `(.L_x_61) ;  /* 0x0000000000087947 */ /* 0x000fec0003800000 */
.L_x_62:
[----:B------:R-:W-:Y:S02]  /*1290*/  LOP3.LUT R27, R23, 0x80000, RZ, 0xfc, !PT ;  /* 0x00080000171b7812 */ /* 0x000fe400078efcff */
[----:B------:R-:W-:-:S07]  /*12a0*/  MOV R26, R22 ;  /* 0x00000016001a7202 */ /* 0x000fce0000000f00 */
.L_x_61:
[----:B------:R-:W-:Y:S05]  /*12b0*/  BSYNC.RECONVERGENT B1 ;  /* 0x0000000000017941 */ /* 0x000fea0003800200 */
.L_x_59:
[----:B------:R-:W-:-:S04]  /*12c0*/  IMAD.MOV.U32 R3, RZ, RZ, 0x0 ;  /* 0x00000000ff037424 */ /* 0x000fc800078e00ff */
[----:B------:R-:W-:Y:S05]  /*12d0*/  RET.REL.NODEC R2 `(_Z13half_j_kernelPfS_S_S_S_S_iiff) ;  /* 0xffffffec02487950 */ /* 0x000fea0003c3ffff */
        .weak           $__internal_3_$__cuda_sm3x_div_rn_noftz_f32_slowpath
        .type           $__internal_3_$__cuda_sm3x_div_rn_noftz_f32_slowpath,@function
        .size           $__internal_3_$__cuda_sm3x_div_rn_noftz_f32_slowpath,(.L_x_113 - $__internal_3_$__cuda_sm3x_div_rn_noftz_f32_slowpath)
$__internal_3_$__cuda_sm3x_div_rn_noftz_f32_slowpath:
[--C-:B------:R-:W-:Y:S01]  /*12e0*/  SHF.R.U32.HI R19, RZ, 0x17, R3.reuse ;  /* 0x00000017ff137819 */ /* 0x100fe20000011603 */
[----:B------:R-:W-:Y:S01]  /*12f0*/  BSSY.RECONVERGENT B1, `(.L_x_64) ;  /* 0x0000063000017945 */ /* 0x000fe20003800200 */
[----:B------:R-:W-:Y:S01]  /*1300*/  SHF.R.U32.HI R22, RZ, 0x17, R2 ;  /* 0x00000017ff167819 */ /* 0x000fe20000011602 */
[----:B------:R-:W-:Y:S01]  /*1310*/  IMAD.MOV.U32 R21, RZ, RZ, R3 ;  /* 0x000000ffff157224 */ /* 0x000fe200078e0003 */
[----:B------:R-:W-:Y:S02]  /*1320*/  LOP3.LUT R19, R19, 0xff, RZ, 0xc0, !PT ;  /* 0x000000ff13137812 */ /* 0x000fe400078ec0ff */
[----:B------:R-:W-:-:S03]  /*1330*/  LOP3.LUT R22, R22, 0xff, RZ, 0xc0, !PT ;  /* 0x000000ff16167812 */ /* 0x000fc600078ec0ff */
[----:B------:R-:W-:Y:S02]  /*1340*/  VIADD R24, R19, 0xffffffff ;  /* 0xffffffff13187836 */ /* 0x000fe40000000000 */
[----:B------:R-:W-:-:S03]  /*1350*/  VIADD R23, R22, 0xffffffff ;  /* 0xffffffff16177836 */ /* 0x000fc60000000000 */
        /* <DEDUP_REMOVED lines=20> */
[----:B------:R-:W-:Y:S02]  /*14a0*/  ISETP.GE.AND P0, PT, R23, RZ, PT ;  /* 0x000000ff1700720c */ /* 0x000fe40003f06270 */
[----:B------:R-:W-:-:S11]  /*14b0*/  ISETP.GE.AND P1, PT, R24, RZ, PT ;  /* 0x000000ff1800720c */ /* 0x000fd60003f26270 */
[----:B------:R-:W-:Y:S02]  /*14c0*/  @P0 IMAD.MOV.U32 R20, RZ, RZ, RZ ;  /* 0x000000ffff140224 */ /* 0x000fe400078e00ff */
[----:B------:R-:W-:Y:S01]  /*14d0*/  @!P0 FFMA R2, R2, 1.84467440737095516160e+19, RZ ;  /* 0x5f80000002028823 */ /* 0x000fe200000000ff */
[----:B------:R-:W-:Y:S02]  /*14e0*/  @!P0 IMAD.MOV.U32 R20, RZ, RZ, -0x40 ;  /* 0xffffffc0ff148424 */ /* 0x000fe400078e00ff */
[----:B------:R-:W-:Y:S02]  /*14f0*/  @!P1 FFMA R21, R3, 1.84467440737095516160e+19, RZ ;  /* 0x5f80000003159823 */ /* 0x000fe400000000ff */
[----:B------:R-:W-:-:S07]  /*1500*/  @!P1 VIADD R20, R20, 0x40 ;  /* 0x0000004014149836 */ /* 0x000fce0000000000 */
.L_x_65:
[----:B------:R-:W-:Y:S01]  /*1510*/  LEA R24, R19, 0xc0800000, 0x17 ;  /* 0xc080000013187811 */ /* 0x000fe200078eb8ff */
[----:B------:R-:W-:Y:S01]  /*1520*/  BSSY.RECONVERGENT B2, `(.L_x_70) ;  /* 0x0000036000027945 */ /* 0x000fe20003800200 */
[----:B------:R-:W-:-:S03]  /*1530*/  IADD3 R22, PT, PT, R22, -0x7f, RZ ;  /* 0xffffff8116167810 */ /* 0x000fc60007ffe0ff */
[----:B------:R-:W-:Y:S02]  /*1540*/  IMAD.IADD R25, R21, 0x1, -R24 ;  /* 0x0000000115197824 */ /* 0x000fe400078e0a18 */
[C---:B------:R-:W-:Y:S02]  /*1550*/  IMAD R2, R22.reuse, -0x800000, R2 ;  /* 0xff80000016027824 */ /* 0x040fe400078e0202 */
[----:B------:R0:W1:Y:S01]  /*1560*/  MUFU.RCP R24, R25 ;  /* 0x0000001900187308 */ /* 0x0000620000001000 */
[----:B------:R-:W-:Y:S01]  /*1570*/  FADD.FTZ R21, -R25, -RZ ;  /* 0x800000ff19157221 */ /* 0x000fe20000010100 */
[----:B0-----:R-:W-:-:S05]  /*1580*/  IADD3 R25, PT, PT, R22, 0x7f, -R19 ;  /* 0x0000007f16197810 */ /* 0x001fca0007ffe813 */
[----:B------:R-:W-:Y:S02]  /*1590*/  IMAD.IADD R25, R25, 0x1, R20 ;  /* 0x0000000119197824 */ /* 0x000fe400078e0214 */
[----:B-1----:R-:W-:-:S04]  /*15a0*/  FFMA R23, R24, R21, 1 ;  /* 0x3f80000018177423 */ /* 0x002fc80000000015 */
        /* <DEDUP_REMOVED lines=8> */
[----:B------:R-:W-:-:S04]  /*1630*/  IMAD.IADD R19, R19, 0x1, R25 ;  /* 0x0000000113137824 */ /* 0x000fc800078e0219 */
[----:B------:R-:W-:-:S05]  /*1640*/  VIADD R20, R19, 0xffffffff ;  /* 0xffffffff13147836 */ /* 0x000fca0000000000 */
        /* <DEDUP_REMOVED lines=9> */
[-CC-:B------:R-:W-:Y:S01]  /*16e0*/  FFMA.RZ R20, R23, R21.reuse, R24.reuse ;  /* 0x0000001517147223 */ /* 0x180fe2000000c018 */
[C---:B------:R-:W-:Y:S02]  /*16f0*/  ISETP.NE.AND P2, PT, R19.reuse, RZ, PT ;  /* 0x000000ff1300720c */ /* 0x040fe40003f45270 */
[----:B------:R-:W-:Y:S02]  /*1700*/  ISETP.NE.AND P1, PT, R19, RZ, PT ;  /* 0x000000ff1300720c */ /* 0x000fe40003f25270 */
[----:B------:R-:W-:Y:S01]  /*1710*/  LOP3.LUT R22, R20, 0x7fffff, RZ, 0xc0, !PT ;  /* 0x007fffff14167812 */ /* 0x000fe200078ec0ff */
[CCC-:B------:R-:W-:Y:S01]  /*1720*/  FFMA.RP R20, R23.reuse, R21.reuse, R24.reuse ;  /* 0x0000001517147223 */ /* 0x1c0fe20000008018 */
[----:B------:R-:W-:Y:S01]  /*1730*/  FFMA.RM R21, R23, R21, R24 ;  /* 0x0000001517157223 */ /* 0x000fe20000004018 */
[C---:B------:R-:W-:Y:S01]  /*1740*/  VIADD R23, R19.reuse, 0x20 ;  /* 0x0000002013177836 */ /* 0x040fe20000000000 */
[----:B------:R-:W-:Y:S02]  /*1750*/  LOP3.LUT R22, R22, 0x800000, RZ, 0xfc, !PT ;  /* 0x0080000016167812 */ /* 0x000fe400078efcff */
[----:B------:R-:W-:-:S02]  /*1760*/  IADD3 R19, PT, PT, -R19, RZ, RZ ;  /* 0x000000ff13137210 */ /* 0x000fc40007ffe1ff */
[----:B------:R-:W-:Y:S02]  /*1770*/  SHF.L.U32 R23, R22, R23, RZ ;  /* 0x0000001716177219 */ /* 0x000fe400000006ff */
[----:B------:R-:W-:Y:S02]  /*1780*/  FSETP.NEU.FTZ.AND P0, PT, R20, R21, PT ;  /* 0x000000151400720b */ /* 0x000fe40003f1d000 */
[----:B------:R-:W-:Y:S02]  /*1790*/  SEL R19, R19, RZ, P2 ;  /* 0x000000ff13137207 */ /* 0x000fe40001000000 */
[----:B------:R-:W-:Y:S02]  /*17a0*/  ISETP.NE.AND P1, PT, R23, RZ, P1 ;  /* 0x000000ff1700720c */ /* 0x000fe40000f25270 */
[----:B------:R-:W-:Y:S02]  /*17b0*/  SHF.R.U32.HI R19, RZ, R19, R22 ;  /* 0x00000013ff137219 */ /* 0x000fe40000011616 */
[----:B------:R-:W-:-:S02]  /*17c0*/  PLOP3.LUT P0, PT, P0, P1, PT, 0xf8, 0x8f ;  /* 0x00000000008f781c */ /* 0x000fc40000703f70 */
[----:B------:R-:W-:Y:S02]  /*17d0*/  SHF.R.U32.HI R21, RZ, 0x1, R19 ;  /* 0x00000001ff157819 */ /* 0x000fe40000011613 */
[----:B------:R-:W-:-:S04]  /*17e0*/  SEL R20, RZ, 0x1, !P0 ;  /* 0x00000001ff147807 */ /* 0x000fc80004000000 */
[----:B------:R-:W-:-:S04]  /*17f0*/  LOP3.LUT R20, R20, 0x1, R21, 0xf8, !PT ;  /* 0x0000000114147812 */ /* 0x000fc800078ef815 */
[----:B------:R-:W-:-:S05]  /*1800*/  LOP3.LUT R20, R20, R19, RZ, 0xc0, !PT ;  /* 0x0000001314147212 */ /* 0x000fca00078ec0ff */
[----:B------:R-:W-:-:S05]  /*1810*/  IMAD.IADD R21, R21, 0x1, R20 ;  /* 0x0000000115157824 */ /* 0x000fca00078e0214 */
[----:B------:R-:W-:Y:S01]  /*1820*/  LOP3.LUT R2, R21, R2, RZ, 0xfc, !PT ;  /* 0x0000000215027212 */ /* 0x000fe200078efcff */
[----:B------:R-:W-:Y:S06]  /*1830*/  BRA `(.L_x_73) ;  /* 0x0000000000107947 */ /* 0x000fec0003800000 */
.L_x_72:
[----:B------:R-:W-:-:S04]  /*1840*/  LOP3.LUT R2, R2, 0x80000000, RZ, 0xc0, !PT ;  /* 0x8000000002027812 */ /* 0x000fc800078ec0ff */
[----:B------:R-:W-:Y:S01]  /*1850*/  LOP3.LUT R2, R2, 0x7f800000, RZ, 0xfc, !PT ;  /* 0x7f80000002027812 */ /* 0x000fe200078efcff */
[----:B------:R-:W-:Y:S06]  /*1860*/  BRA `(.L_x_73) ;  /* 0x0000000000047947 */ /* 0x000fec0003800000 */
.L_x_71:
[----:B------:R-:W-:-:S07]  /*1870*/  IMAD R2, R25, 0x800000, R2 ;  /* 0x0080000019027824 */ /* 0x000fce00078e0202 */
.L_x_73:
[----:B------:R-:W-:Y:S05]  /*1880*/  BSYNC.RECONVERGENT B2 ;  /* 0x0000000000027941 */ /* 0x000fea0003800200 */
.L_x_70:
[----:B------:R-:W-:Y:S05]  /*1890*/  BRA `(.L_x_74) ;  /* 0x0000000000207947 */ /* 0x000fea0003800000 */
.L_x_69:
[----:B------:R-:W-:-:S04]  /*18a0*/  LOP3.LUT R2, R21, 0x80000000, R2, 0x48, !PT ;  /* 0x8000000015027812 */ /* 0x000fc800078e4802 */
[----:B------:R-:W-:Y:S01]  /*18b0*/  LOP3.LUT R2, R2, 0x7f800000, RZ, 0xfc, !PT ;  /* 0x7f80000002027812 */ /* 0x000fe200078efcff */
[----:B------:R-:W-:Y:S06]  /*18c0*/  BRA `(.L_x_74) ;  /* 0x0000000000147947 */ /* 0x000fec0003800000 */
.L_x_68:
[----:B------:R-:W-:Y:S01]  /*18d0*/  LOP3.LUT R2, R21, 0x80000000, R2, 0x48, !PT ;  /* 0x8000000015027812 */ /* 0x000fe200078e4802 */
[----:B------:R-:W-:Y:S06]  /*18e0*/  BRA `(.L_x_74) ;  /* 0x00000000000c7947 */ /* 0x000fec0003800000 */
.L_x_67:
[----:B------:R-:W0:Y:S01]  /*18f0*/  MUFU.RSQ R2, -QNAN ;  /* 0xffc0000000027908 */ /* 0x000e220000001400 */
[----:B------:R-:W-:Y:S05]  /*1900*/  BRA `(.L_x_74) ;  /* 0x0000000000047947 */ /* 0x000fea0003800000 */
.L_x_66:
[----:B------:R-:W-:-:S07]  /*1910*/  FADD.FTZ R2, R2, R3 ;  /* 0x0000000302027221 */ /* 0x000fce0000010000 */
.L_x_74:
[----:B------:R-:W-:Y:S05]  /*1920*/  BSYNC.RECONVERGENT B1 ;  /* 0x0000000000017941 */ /* 0x000fea0003800200 */
.L_x_64:
[----:B------:R-:W-:-:S04]  /*1930*/  IMAD.MOV.U32 R19, RZ, RZ, 0x0 ;  /* 0x00000000ff137424 */ /* 0x000fc800078e00ff */
[----:B0-----:R-:W-:Y:S05]  /*1940*/  RET.REL.NODEC R18 `(_Z13half_j_kernelPfS_S_S_S_S_iiff) ;  /* 0xffffffe412ac7950 */ /* 0x001fea0003c3ffff */
.L_x_75:
        /* <DEDUP_REMOVED lines=11> */
.L_x_113:


//--------------------- .text._Z13half_i_kernelPfS_S_S_S_S_iiff --------------------------
	.section	.text._Z13half_i_kernelPfS_S_S_S_S_iiff,"ax",@progbits
	.align	128
        .global         _Z13half_i_kernelPfS_S_S_S_S_iiff
        .type           _Z13half_i_kernelPfS_S_S_S_S_iiff,@function
        .size           _Z13half_i_kernelPfS_S_S_S_S_iiff,(.L_x_115 - _Z13half_i_kernelPfS_S_S_S_S_iiff)
        .other          _Z13half_i_kernelPfS_S_S_S_S_iiff,@"STO_CUDA_ENTRY STV_DEFAULT"
_Z13half_i_kernelPfS_S_S_S_S_iiff:
.text._Z13half_i_kernelPfS_S_S_S_S_iiff:
[----:B------:R-:W-:Y:S01]  /*0000*/  LDC R1, c[0x0][0x37c] ;  /* 0x0000df00ff017b82 */ /* 0x000fe20000000800 */
[----:B------:R-:W0:Y:S07]  /*0010*/  S2R R7, SR_TID.X ;  /* 0x0000000000077919 */ /* 0x000e2e0000002100 */
[----:B------:R-:W0:Y:S01]  /*0020*/  S2UR UR5, SR_CTAID.X ;  /* 0x00000000000579c3 */ /* 0x000e220000002500 */
[----:B------:R-:W1:Y:S01]  /*0030*/  LDCU.64 UR8, c[0x0][0x3b0] ;  /* 0x00007600ff0877ac */ /* 0x000e620008000a00 */
[----:B------:R-:W2:Y:S06]  /*0040*/  S2R R34, SR_TID.Y ;  /* 0x0000000000227919 */ /* 0x000eac0000002200 */
[----:B------:R-:W0:Y:S08]  /*0050*/  LDC R0, c[0x0][0x360] ;  /* 0x0000d800ff007b82 */ /* 0x000e300000000800 */
[----:B------:R-:W2:Y:S01]  /*0060*/  S2UR UR6, SR_CTAID.Y ;  /* 0x00000000000679c3 */ /* 0x000ea20000002600 */
[----:B-1----:R-:W-:-:S07]  /*0070*/  UIADD3 UR4, UPT, UPT, UR8, -0x1, URZ ;  /* 0xffffffff08047890 */ /* 0x002fce000fffe0ff */
[----:B------:R-:W2:Y:S01]  /*0080*/  LDC R3, c[0x0][0x364] ;  /* 0x0000d900ff037b82 */ /* 0x000ea20000000800 */
[----:B0-----:R-:W-:-:S05]  /*0090*/  IMAD R7, R0, UR5, R7 ;  /* 0x0000000500077c24 */ /* 0x001fca000f8e0207 */
[----:B------:R-:W-:Y:S01]  /*00a0*/  ISETP.GE.AND P0, PT, R7, UR4, PT ;  /* 0x0000000407007c0c */ /* 0x000fe2000bf06270 */
[----:B--2---:R-:W-:-:S05]  /*00b0*/  IMAD R34, R3, UR6, R34 ;  /* 0x0000000603227c24 */ /* 0x004fca000f8e0222 */
[----:B------:R-:W-:-:S13]  /*00c0*/  ISETP.GE.OR P0, PT, R34, UR9, P0 ;  /* 0x0000000922007c0c */ /* 0x000fda0008706670 */
[----:B------:R-:W-:Y:S05]  /*00d0*/  @P0 EXIT ;  /* 0x000000000000094d */ /* 0x000fea0003800000 */
[----:B------:R-:W0:Y:S01]  /*00e0*/  LDC.64 R14, c[0x0][0x388] ;  /* 0x0000e200ff0e7b82 */ /* 0x000e220000000a00 */
[----:B------:R-:W1:Y:S01]  /*00f0*/  LDCU.64 UR4, c[0x0][0x358] ;  /* 0x00006b00ff0477ac */ /* 0x000e620008000a00 */
[----:B------:R-:W-:Y:S01]  /*0100*/  IMAD R32, R34, UR8, R7 ;  /* 0x0000000822207c24 */ /* 0x000fe2000f8e0207 */
[----:B------:R-:W2:Y:S05]  /*0110*/  LDCU.64 UR6, c[0x0][0x3b8] ;  /* 0x00007700ff0677ac */ /* 0x000eaa0008000a00 */
[----:B------:R-:W3:Y:S01]  /*0120*/  LDC.64 R12, c[0x0][0x380] ;  /* 0x0000e000ff0c7b82 */ /* 0x000ee20000000a00 */
[----:B0-----:R-:W-:-:S05]  /*0130*/  IMAD.WIDE R14, R32, 0x4, R14 ;  /* 0x00000004200e7825 */ /* 0x001fca00078e020e */
[----:B-1----:R-:W4:Y:S04]  /*0140*/  LDG.E R4, desc[UR4][R14.64+0x4] ;  /* 0x000004040e047981 */ /* 0x002f28000c1e1900 */
[----:B------:R-:W4:Y:S01]  /*0150*/  LDG.E R19, desc[UR4][R14.64] ;  /* 0x000000040e137981 */ /* 0x000f22000c1e1900 */
[----:B---3--:R-:W-:-:S05]  /*0160*/  IMAD.WIDE R12, R32, 0x4, R12 ;  /* 0x00000004200c7825 */ /* 0x008fca00078e020c */
        /* <DEDUP_REMOVED lines=27> */
[----:B------:R-:W-:Y:S02]  /*0320*/  IMAD.MOV.U32 R21, RZ, RZ, R17 ;  /* 0x000000ffff157224 */ /* 0x000fe400078e0011 */
[----:B------:R-:W-:Y:S02]  /*0330*/  IMAD.MOV.U32 R18, RZ, RZ, R10 ;  /* 0x000000ffff127224 */ /* 0x000fe400078e000a */
[----:B------:R-:W-:-:S07]  /*0340*/  IMAD.MOV.U32 R19, RZ, RZ, R11 ;  /* 0x000000ffff137224 */ /* 0x000fce00078e000b */
[----:B------:R-:W-:Y:S05]  /*0350*/  CALL.REL.NOINC `($__internal_4_$__cuda_sm20_div_rn_f64_full) ;  /* 0x0000000800807944 */ /* 0x000fea0003c00000 */
[----:B------:R-:W-:Y:S01]  /*0360*/  MOV R2, R4 ;  /* 0x0000000400027202 */ /* 0x000fe20000000f00 */
[----:B------:R-:W-:-:S07]  /*0370*/  IMAD.MOV.U32 R3, RZ, RZ, R5 ;  /* 0x000000ffff037224 */ /* 0x000fce00078e0005 */
.L_x_77:
[----:B------:R-:W-:Y:S05]  /*0380*/  BSYNC.RECONVERGENT B0 ;  /* 0x0000000000007941 */ /* 0x000fea0003800200 */
.L_x_76:
[----:B------:R-:W0:Y:S01]  /*0390*/  LDCU UR6, c[0x0][0x3b0] ;  /* 0x00007600ff0677ac */ /* 0x000e220008000800 */
[----:B------:R-:W1:Y:S01]  /*03a0*/  LDC.64 R4, c[0x0][0x398] ;  /* 0x0000e600ff047b82 */ /* 0x000e620000000a00 */
[----:B------:R-:W-:-:S06]  /*03b0*/  DFMA R30, R30, 0.5, R2 ;  /* 0x3fe000001e1e782b */ /* 0x000fcc0000000002 */
[----:B------:R-:W2:Y:S01]  /*03c0*/  F2F.F32.F64 R17, R30 ;  /* 0x0000001e00117310 */ /* 0x000ea20000301000 */
[----:B------:R-:W3:Y:S01]  /*03d0*/  LDC.64 R2, c[0x0][0x390] ;  /* 0x0000e400ff027b82 */ /* 0x000ee20000000a00 */
[----:B0-----:R-:W-:-:S04]  /*03e0*/  IMAD R34, R34, UR6, -R34 ;  /* 0x0000000622227c24 */ /* 0x001fc8000f8e0a22 */
[----:B------:R-:W-:-:S04]  /*03f0*/  IMAD.IADD R7, R7, 0x1, R34 ;  /* 0x0000000107077824 */ /* 0x000fc800078e0222 */
[----:B-1----:R-:W-:-:S05]  /*0400*/  IMAD.WIDE R4, R7, 0x4, R4 ;  /* 0x0000000407047825 */ /* 0x002fca00078e0204 */
[----:B--2---:R0:W-:Y:S04]  /*0410*/  STG.E desc[UR4][R4.64], R17 ;  /* 0x0000001104007986 */ /* 0x0041e8000c101904 */
[----:B------:R-:W2:Y:S01]  /*0420*/  LDG.E R19, desc[UR4][R12.64+0x4] ;  /* 0x000004040c137981 */ /* 0x000ea2000c1e1900 */
[----:B---3--:R-:W-:-:S03]  /*0430*/  IMAD.WIDE R32, R32, 0x4, R2 ;  /* 0x0000000420207825 */ /* 0x008fc600078e0202 */
[----:B------:R-:W3:Y:S04]  /*0440*/  LDG.E R0, desc[UR4][R14.64+0x4] ;  /* 0x000004040e007981 */ /* 0x000ee8000c1e1900 */
        /* <DEDUP_REMOVED lines=10> */
[----:B0-----:R-:W-:-:S04]  /*04f0*/  FFMA R4, R0, R21, RZ ;  /* 0x0000001500047223 */ /* 0x001fc800000000ff */
[----:B------:R-:W-:-:S04]  /*0500*/  FFMA R3, -R19, R4, R0 ;  /* 0x0000000413037223 */ /* 0x000fc80000000100 */
[----:B------:R-:W-:Y:S01]  /*0510*/  FFMA R4, R21, R3, R4 ;  /* 0x0000000315047223 */ /* 0x000fe20000000004 */
[----:B--2---:R-:W-:Y:S06]  /*0520*/  @!P0 BRA `(.L_x_79) ;  /* 0x0000000000108947 */ /* 0x004fec0003800000 */
[----:B------:R-:W-:Y:S01]  /*0530*/  IMAD.MOV.U32 R3, RZ, RZ, R19 ;  /* 0x000000ffff037224 */ /* 0x000fe200078e0013 */
[----:B------:R-:W-:-:S07]  /*0540*/  MOV R6, 0x560 ;  /* 0x0000056000067802 */ /* 0x000fce0000000f00 */
[----:B-1----:R-:W-:Y:S05]  /*0550*/  CALL.REL.NOINC `($__internal_5_$__cuda_sm3x_div_rn_noftz_f32_slowpath) ;  /* 0x0000000c00747944 */ /* 0x002fea0003c00000 */
[----:B------:R-:W-:-:S07]  /*0560*/  IMAD.MOV.U32 R4, RZ, RZ, R21 ;  /* 0x000000ffff047224 */ /* 0x000fce00078e0015 */
.L_x_79:
[----:B------:R-:W-:Y:S05]  /*0570*/  BSYNC.RECONVERGENT B0 ;  /* 0x0000000000007941 */ /* 0x000fea0003800200 */
.L_x_78:
[----:B------:R-:W2:Y:S04]  /*0580*/  LDG.E R5, desc[UR4][R12.64] ;  /* 0x000000040c057981 */ /* 0x000ea8000c1e1900 */
        /* <DEDUP_REMOVED lines=10> */
[----:B--2---:R-:W-:Y:S06]  /*0630*/  @!P0 BRA `(.L_x_81) ;  /* 0x00000000000c8947 */ /* 0x004fec0003800000 */
[----:B------:R-:W-:Y:S02]  /*0640*/  MOV R3, R5 ;  /* 0x0000000500037202 */ /* 0x000fe40000000f00 */
[----:B------:R-:W-:-:S07]  /*0650*/  MOV R6, 0x670 ;  /* 0x0000067000067802 */ /* 0x000fce0000000f00 */
[----:B-1----:R-:W-:Y:S05]  /*0660*/  CALL.REL.NOINC `($__internal_5_$__cuda_sm3x_div_rn_noftz_f32_slowpath) ;  /* 0x0000000c00307944 */ /* 0x002fea0003c00000 */
.L_x_81:
[----:B------:R-:W-:Y:S05]  /*0670*/  BSYNC.RECONVERGENT B0 ;  /* 0x0000000000007941 */ /* 0x000fea0003800200 */
.L_x_80:
[----:B------:R-:W0:Y:S01]  /*0680*/  MUFU.RCP64H R17, R11 ;  /* 0x0000000b00117308 */ /* 0x000e220000001800 */
[----:B------:R-:W-:Y:S02]  /*0690*/  IMAD.MOV.U32 R16, RZ, RZ, 0x1 ;  /* 0x00000001ff107424 */ /* 0x000fe400078e00ff */
[----:B------:R-:W-:Y:S01]  /*06a0*/  FADD R21, -R21, R4 ;  /* 0x0000000415157221 */ /* 0x000fe20000000100 */
[----:B------:R-:W-:Y:S03]  /*06b0*/  BSSY.RECONVERGENT B0, `(.L_x_82) ;  /* 0x0000017000007945 */ /* 0x000fe60003800200 */
        /* <DEDUP_REMOVED lines=17> */
[----:B------:R-:W-:Y:S01]  /*07d0*/  MOV R0, 0x800 ;  /* 0x0000080000007802 */ /* 0x000fe20000000f00 */
[----:B------:R-:W-:-:S07]  /*07e0*/  IMAD.MOV.U32 R18, RZ, RZ, R10 ;  /* 0x000000ffff127224 */ /* 0x000fce00078e000a */
[----:B-1----:R-:W-:Y:S05]  /*07f0*/  CALL.REL.NOINC `($__internal_4_$__cuda_sm20_div_rn_f64_full) ;  /* 0x0000000400587944 */ /* 0x002fea0003c00000 */
[----:B------:R-:W-:Y:S02]  /*0800*/  IMAD.MOV.U32 R2, RZ, RZ, R4 ;  /* 0x000000ffff027224 */ /* 0x000fe400078e0004 */
[----:B------:R-:W-:-:S07]  /*0810*/  IMAD.MOV.U32 R3, RZ, RZ, R5 ;  /* 0x000000ffff037224 */ /* 0x000fce00078e0005 */
.L_x_83:
[----:B------:R-:W-:Y:S05]  /*0820*/  BSYNC.RECONVERGENT B0 ;  /* 0x0000000000007941 */ /* 0x000fea0003800200 */
.L_x_82:
[----:B------:R-:W0:Y:S01]  /*0830*/  LDC.64 R18, c[0x0][0x3a8] ;  /* 0x0000ea00ff127b82 */ /* 0x000e220000000a00 */
[----:B-1----:R-:W-:-:S10]  /*0840*/  DFMA R4, R30, 0.5, R2 ;  /* 0x3fe000001e04782b */ /* 0x002fd40000000002 */
        /* <DEDUP_REMOVED lines=15> */
[----:B------:R-:W-:-:S04]  /*0940*/  FFMA R3, -R17, R4, R0 ;  /* 0x0000000411037223 */ /* 0x000fc80000000100 */
[----:B------:R-:W-:Y:S01]  /*0950*/  FFMA R21, R21, R3, R4 ;  /* 0x0000000315157223 */ /* 0x000fe20000000004 */
[----:B0-2---:R-:W-:Y:S06]  /*0960*/  @!P0 BRA `(.L_x_85) ;  /* 0x00000000000c8947 */ /* 0x005fec0003800000 */
[----:B------:R-:W-:Y:S01]  /*0970*/  IMAD.MOV.U32 R3, RZ, RZ, R17 ;  /* 0x000000ffff037224 */ /* 0x000fe200078e0011 */
[----:B------:R-:W-:-:S07]  /*0980*/  MOV R6, 0x9a0 ;  /* 0x000009a000067802 */ /* 0x000fce0000000f00 */
[----:B-1----:R-:W-:Y:S05]  /*0990*/  CALL.REL.NOINC `($__internal_5_$__cuda_sm3x_div_rn_noftz_f32_slowpath) ;  /* 0x0000000800647944 */ /* 0x002fea0003c00000 */
.L_x_85:
[----:B------:R-:W-:Y:S05]  /*09a0*/  BSYNC.RECONVERGENT B0 ;  /* 0x0000000000007941 */ /* 0x000fea0003800200 */
.L_x_84:
        /* <DEDUP_REMOVED lines=18> */
[----:B-1----:R-:W-:Y:S05]  /*0ad0*/  CALL.REL.NOINC `($__internal_5_$__cuda_sm3x_div_rn_noftz_f32_slowpath) ;  /* 0x0000000800147944 */ /* 0x002fea0003c00000 */
[----:B------:R-:W-:-:S07]  /*0ae0*/  IMAD.MOV.U32 R6, RZ, RZ, R21 ;  /* 0x000000ffff067224 */ /* 0x000fce00078e0015 */
.L_x_87:
[----:B------:R-:W-:Y:S05]  /*0af0*/  BSYNC.RECONVERGENT B0 ;  /* 0x0000000000007941 */ /* 0x000fea0003800200 */
.L_x_86:
[----:B------:R-:W0:Y:S01]  /*0b00*/  MUFU.RCP64H R15, R11 ;  /* 0x0000000b000f7308 */ /* 0x000e220000001800 */
[----:B------:R-:W-:Y:S01]  /*0b10*/  MOV R14, 0x1 ;  /* 0x00000001000e7802 */ /* 0x000fe20000000f00 */
        /* <DEDUP_REMOVED lines=23> */
[----:B------:R-:W-:Y:S02]  /*0c90*/  IMAD.MOV.U32 R21, RZ, RZ, R9 ;  /* 0x000000ffff157224 */ /* 0x000fe400078e0009 */
[----:B------:R-:W-:Y:S02]  /*0ca0*/  IMAD.MOV.U32 R18, RZ, RZ, R10 ;  /* 0x000000ffff127224 */ /* 0x000fe400078e000a */
[----:B------:R-:W-:-:S07]  /*0cb0*/  IMAD.MOV.U32 R19, RZ, RZ, R11 ;  /* 0x000000ffff137224 */ /* 0x000fce00078e000b */
[----:B-1----:R-:W-:Y:S05]  /*0cc0*/  CALL.REL.NOINC `($__internal_4_$__cuda_sm20_div_rn_f64_full) ;  /* 0x0000000000247944 */ /* 0x002fea0003c00000 */
[----:B------:R-:W-:Y:S01]  /*0cd0*/  MOV R2, R4 ;  /* 0x0000000400027202 */ /* 0x000fe20000000f00 */
[----:B------:R-:W-:-:S07]  /*0ce0*/  IMAD.MOV.U32 R3, RZ, RZ, R5 ;  /* 0x000000ffff037224 */ /* 0x000fce00078e0005 */
.L_x_89:
[----:B------:R-:W-:Y:S05]  /*0cf0*/  BSYNC.RECONVERGENT B0 ;  /* 0x0000000000007941 */ /* 0x000fea0003800200 */
.L_x_88:
[----:B------:R-:W0:Y:S01]  /*0d00*/  LDC.64 R4, c[0x0][0x3a0] ;  /* 0x0000e800ff047b82 */ /* 0x000e220000000a00 */
[----:B-1----:R-:W-:-:S10]  /*0d10*/  DFMA R30, R30, 0.5, R2 ;  /* 0x3fe000001e1e782b */ /* 0x002fd40000000002 */
[----:B------:R-:W1:Y:S01]  /*0d20*/  F2F.F32.F64 R31, R30 ;  /* 0x0000001e001f7310 */ /* 0x000e620000301000 */
[----:B0-----:R-:W-:-:S05]  /*0d30*/  IMAD.WIDE R2, R7, 0x4, R4 ;  /* 0x0000000407027825 */ /* 0x001fca00078e0204 */
[----:B-1----:R-:W-:Y:S01]  /*0d40*/  STG.E desc[UR4][R2.64], R31 ;  /* 0x0000001f02007986 */ /* 0x002fe2000c101904 */
[----:B------:R-:W-:Y:S05]  /*0d50*/  EXIT ;  /* 0x000000000000794d */ /* 0x000fea0003800000 */
        .weak           $__internal_4_$__cuda_sm20_div_rn_f64_full
        .type           $__internal_4_$__cuda_sm20_div_rn_f64_full,@function
        .size           $__internal_4_$__cuda_sm20_div_rn_f64_full,($__internal_5_$__cuda_sm3x_div_rn_noftz_f32_slowpath - $__internal_4_$__cuda_sm20_div_rn_f64_full)
$__internal_4_$__cuda_sm20_div_rn_f64_full:
        /* <DEDUP_REMOVED lines=10> */
[C---:B------:R-:W-:Y:S01]  /*0e00*/  ISETP.GE.U32.AND P1, PT, R2.reuse, R5, PT ;  /* 0x000000050200720c */ /* 0x040fe20003f26070 */
[----:B------:R-:W-:Y:S02]  /*0e10*/  IMAD.MOV.U32 R4, RZ, RZ, R2 ;  /* 0x000000ffff047224 */ /* 0x000fe400078e0002 */
        /* <DEDUP_REMOVED lines=12> */
[----:B------:R-:W-:Y:S02]  /*0ee0*/  SEL R23, R3, 0x63400000, !P1 ;  /* 0x6340000003177807 */ /* 0x000fe40004800000 */
[----:B------:R-:W-:Y:S02]  /*0ef0*/  MOV R22, R20 ;  /* 0x0000001400167202 */ /* 0x000fe40000000f00 */
[----:B------:R-:W-:-:S03]  /*0f00*/  LOP3.LUT R23, R23, 0x800fffff, R21, 0xf8, !PT ;  /* 0x800fffff17177812 */ /* 0x000fc600078ef815 */
[----:B------:R-:W-:-:S03]  /*0f10*/  DFMA R24, R26, -R16, 1 ;  /* 0x3ff000001a18742b */ /* 0x000fc60000000810 */
[----:B------:R-:W-:-:S05]  /*0f20*/  @!P2 DFMA R22, R22, 2, -R28 ;  /* 0x400000001616a82b */ /* 0x000fca000000081c */
[----:B------:R-:W-:-:S05]  /*0f30*/  DFMA R24, R26, R24, R26 ;  /* 0x000000181a18722b */ /* 0x000fca000000001a */
[----:B------:R-:W-:-:S03]  /*0f40*/  @!P2 LOP3.LUT R4, R23, 0x7ff00000, RZ, 0xc0, !PT ;  /* 0x7ff000001704a812 */ /* 0x000fc600078ec0ff */
[----:B------:R-:W-:Y:S02]  /*0f50*/  DMUL R26, R24, R22 ;  /* 0x00000016181a7228 */ /* 0x000fe40000000000 */
[----:B------:R-:W-:-:S05]  /*0f60*/  VIADD R6, R4, 0xffffffff ;  /* 0xffffffff04067836 */ /* 0x000fca0000000000 */
[----:B------:R-:W-:Y:S01]  /*0f70*/  ISETP.GT.U32.AND P0, PT, R6, 0x7feffffe, PT ;  /* 0x7feffffe0600780c */ /* 0x000fe20003f04070 */
[----:B------:R-:W-:Y:S01]  /*0f80*/  VIADD R6, R5, 0xffffffff ;  /* 0xffffffff05067836 */ /* 0x000fe20000000000 */
[----:B------:R-:W-:-:S04]  /*0f90*/  DFMA R28, R26, -R16, R22 ;  /* 0x800000101a1c722b */ /* 0x000fc80000000016 */
[----:B------:R-:W-:-:S04]  /*0fa0*/  ISETP.GT.U32.OR P0, PT, R6, 0x7feffffe, P0 ;  /* 0x7feffffe0600780c */ /* 0x000fc80000704470 */
[----:B------:R-:W-:-:S09]  /*0fb0*/  DFMA R28, R24, R28, R26 ;  /* 0x0000001c181c722b */ /* 0x000fd2000000001a */
[----:B------:R-:W-:Y:S05]  /*0fc0*/  @P0 BRA `(.L_x_91) ;  /* 0x00000000006c0947 */ /* 0x000fea0003800000 */
[----:B------:R-:W-:-:S04]  /*0fd0*/  LOP3.LUT R5, R19, 0x7ff00000, RZ, 0xc0, !PT ;  /* 0x7ff0000013057812 */ /* 0x000fc800078ec0ff */
[CC--:B------:R-:W-:Y:S02]  /*0fe0*/  VIADDMNMX R4, R2.reuse, -R5.reuse, 0xb9600000, !PT ;  /* 0xb960000002047446 */ /* 0x0c0fe40007800905 */
[----:B------:R-:W-:Y:S02]  /*0ff0*/  ISETP.GE.U32.AND P0, PT, R2, R5, PT ;  /* 0x000000050200720c */ /* 0x000fe40003f06070 */
[----:B------:R-:W-:Y:S02]  /*1000*/  VIMNMX R4, PT, PT, R4, 0x46a00000, PT ;  /* 0x46a0000004047848 */ /* 0x000fe40003fe0100 */
[----:B------:R-:W-:-:S04]  /*1010*/  SEL R3, R3, 0x63400000, !P0 ;  /* 0x6340000003037807 */ /* 0x000fc80004000000 */
[----:B------:R-:W-:Y:S01]  /*1020*/  IADD3 R6, PT, PT, -R3, R4, RZ ;  /* 0x0000000403067210 */ /* 0x000fe20007ffe1ff */
[----:B------:R-:W-:-:S04]  /*1030*/  IMAD.MOV.U32 R4, RZ, RZ, RZ ;  /* 0x000000ffff047224 */ /* 0x000fc800078e00ff */
[----:B------:R-:W-:-:S06]  /*1040*/  VIADD R5, R6, 0x7fe00000 ;  /* 0x7fe0000006057836 */ /* 0x000fcc0000000000 */
[----:B------:R-:W-:-:S10]  /*1050*/  DMUL R2, R28, R4 ;  /* 0x000000041c027228 */ /* 0x000fd40000000000 */
[----:B------:R-:W-:-:S13]  /*1060*/  FSETP.GTU.AND P0, PT, |R3|, 1.469367938527859385e-39, PT ;  /* 0x001000000300780b */ /* 0x000fda0003f0c200 */
[----:B------:R-:W-:Y:S05]  /*1070*/  @P0 BRA `(.L_x_92) ;  /* 0x0000000000940947 */ /* 0x000fea0003800000 */
[----:B------:R-:W-:-:S06]  /*1080*/  DFMA R16, R28, -R16, R22 ;  /* 0x800000101c10722b */ /* 0x000fcc0000000016 */
[----:B------:R-:W-:-:S04]  /*1090*/  IMAD.MOV.U32 R16, RZ, RZ, RZ ;  /* 0x000000ffff107224 */ /* 0x000fc800078e00ff */
[C---:B------:R-:W-:Y:S02]  /*10a0*/  FSETP.NEU.AND P0, PT, R17.reuse, RZ, PT ;  /* 0x000000ff1100720b */ /* 0x040fe40003f0d000 */
[----:B------:R-:W-:-:S04]  /*10b0*/  LOP3.LUT R19, R17, 0x80000000, R19, 0x48, !PT ;  /* 0x8000000011137812 */ /* 0x000fc800078e4813 */
[----:B------:R-:W-:-:S07]  /*10c0*/  LOP3.LUT R17, R19, R5, RZ, 0xfc, !PT ;  /* 0x0000000513117212 */ /* 0x000fce00078efcff */
[----:B------:R-:W-:Y:S05]  /*10d0*/  @!P0 BRA `(.L_x_92) ;  /* 0x00000000007c8947 */ /* 0x000fea0003800000 */
[----:B------:R-:W-:Y:S01]  /*10e0*/  IMAD.MOV R5, RZ, RZ, -R6 ;  /* 0x000000ffff057224 */ /* 0x000fe200078e0a06 */
[----:B------:R-:W-:Y:S01]  /*10f0*/  MOV R4, RZ ;  /* 0x000000ff00047202 */ /* 0x000fe20000000f00 */
[----:B------:R-:W-:-:S05]  /*1100*/  DMUL.RP R16, R28, R16 ;  /* 0x000000101c107228 */ /* 0x000fca0000008000 */
[----:B------:R-:W-:-:S05]  /*1110*/  DFMA R4, R2, -R4, R28 ;  /* 0x800000040204722b */ /* 0x000fca000000001c */
[----:B------:R-:W-:Y:S02]  /*1120*/  LOP3.LUT R19, R17, R19, RZ, 0x3c, !PT ;  /* 0x0000001311137212 */ /* 0x000fe400078e3cff */
[----:B------:R-:W-:-:S04]  /*1130*/  IADD3 R4, PT, PT, -R6, -0x43300000, RZ ;  /* 0xbcd0000006047810 */ /* 0x000fc80007ffe1ff */
[----:B------:R-:W-:-:S04]  /*1140*/  FSETP.NEU.AND P0, PT, |R5|, R4, PT ;  /* 0x000000040500720b */ /* 0x000fc80003f0d200 */
[----:B------:R-:W-:Y:S02]  /*1150*/  FSEL R2, R16, R2, !P0 ;  /* 0x0000000210027208 */ /* 0x000fe40004000000 */
[----:B------:R-:W-:Y:S01]  /*1160*/  FSEL R3, R19, R3, !P0 ;  /* 0x0000000313037208 */ /* 0x000fe20004000000 */
[----:B------:R-:W-:Y:S06]  /*1170*/  BRA `(.L_x_92) ;  /* 0x0000000000547947 */ /* 0x000fec0003800000 */
.L_x_91:
[----:B------:R-:W-:-:S14]  /*1180*/  DSETP.NAN.AND P0, PT, R20, R20, PT ;  /* 0x000000141400722a */ /* 0x000fdc0003f08000 */
[----:B------:R-:W-:Y:S05]  /*1190*/  @P0 BRA `(.L_x_93) ;  /* 0x0000000000440947 */ /* 0x000fea0003800000 */
[----:B------:R-:W-:-:S14]  /*11a0*/  DSETP.NAN.AND P0, PT, R18, R18, PT ;  /* 0x000000121200722a */ /* 0x000fdc0003f08000 */
[----:B------:R-:W-:Y:S05]  /*11b0*/  @P0 BRA `(.L_x_94) ;  /* 0x0000000000300947 */ /* 0x000fea0003800000 */
[----:B------:R-:W-:Y:S01]  /*11c0*/  ISETP.NE.AND P0, PT, R4, R5, PT ;  /* 0x000000050400720c */ /* 0x000fe20003f05270 */
[----:B------:R-:W-:Y:S02]  /*11d0*/  IMAD.MOV.U32 R2, RZ, RZ, 0x0 ;  /* 0x00000000ff027424 */ /* 0x000fe400078e00ff */
[----:B------:R-:W-:-:S10]  /*11e0*/  IMAD.MOV.U32 R3, RZ, RZ, -0x80000 ;  /* 0xfff80000ff037424 */ /* 0x000fd400078e00ff */
[----:B------:R-:W-:Y:S05]  /*11f0*/  @!P0 BRA `(.L_x_92) ;  /* 0x0000000000348947 */ /* 0x000fea0003800000 */
[----:B------:R-:W-:Y:S02]  /*1200*/  ISETP.NE.AND P0, PT, R4, 0x7ff00000, PT ;  /* 0x7ff000000400780c */ /* 0x000fe40003f05270 */
[----:B------:R-:W-:Y:S02]  /*1210*/  LOP3.LUT R3, R21, 0x80000000, R19, 0x48, !PT ;  /* 0x8000000015037812 */ /* 0x000fe400078e4813 */
[----:B------:R-:W-:-:S13]  /*1220*/  ISETP.EQ.OR P0, PT, R5, RZ, !P0 ;  /* 0x000000ff0500720c */ /* 0x000fda0004702670 */
[----:B------:R-:W-:Y:S01]  /*1230*/  @P0 LOP3.LUT R4, R3, 0x7ff00000, RZ, 0xfc, !PT ;  /* 0x7ff0000003040812 */ /* 0x000fe200078efcff */
[----:B------:R-:W-:Y:S02]  /*1240*/  @!P0 IMAD.MOV.U32 R2, RZ, RZ, RZ ;  /* 0x000000ffff028224 */ /* 0x000fe400078e00ff */
[----:B------:R-:W-:Y:S01]  /*1250*/  @P0 IMAD.MOV.U32 R2, RZ, RZ, RZ ;  /* 0x000000ffff020224 */ /* 0x000fe200078e00ff */
[----:B------:R-:W-:Y:S01]  /*1260*/  @P0 MOV R3, R4 ;  /* 0x0000000400030202 */ /* 0x000fe20000000f00 */
[----:B------:R-:W-:Y:S06]  /*1270*/  BRA `(.L_x_92) ;  /* 0x0000000000147947 */ /* 0x000fec0003800000 */
.L_x_94:
[----:B------:R-:W-:Y:S01]  /*1280*/  LOP3.LUT R3, R19, 0x80000, RZ, 0xfc, !PT ;  /* 0x0008000013037812 */ /* 0x000fe200078efcff */
[----:B------:R-:W-:Y:S01]  /*1290*/  IMAD.MOV.U32 R2, RZ, RZ, R18 ;  /* 0x000000ffff027224 */ /* 0x000fe200078e0012 */
[----:B------:R-:W-:Y:S06]  /*12a0*/  BRA `(.L_x_92) ;  /* 0x0000000000087947 */ /* 0x000fec0003800000 */
.L_x_93:
[----:B------:R-:W-:Y:S01]  /*12b0*/  LOP3.LUT R3, R21, 0x80000, RZ, 0xfc, !PT ;  /* 0x0008000015037812 */ /* 0x000fe200078efcff */
[----:B------:R-:W-:-:S07]  /*12c0*/  IMAD.MOV.U32 R2, RZ, RZ, R20 ;  /* 0x000000ffff027224 */ /* 0x000fce00078e0014 */
.L_x_92:
[----:B------:R-:W-:Y:S05]  /*12d0*/  BSYNC.RECONVERGENT B1 ;  /* 0x0000000000017941 */ /* 0x000fea0003800200 */
.L_x_90:
[----:B------:R-:W-:Y:S01]  /*12e0*/  IMAD.MOV.U32 R4, RZ, RZ, R2 ;  /* 0x000000ffff047224 */ /* 0x000fe200078e0002 */
[----:B------:R-:W-:Y:S01]  /*12f0*/  MOV R2, R0 ;  /* 0x0000000000027202 */ /* 0x000fe20000000f00 */
[----:B------:R-:W-:Y:S02]  /*1300*/  IMAD.MOV.U32 R5, RZ, RZ, R3 ;  /* 0x000000ffff057224 */ /* 0x000fe400078e0003 */
[----:B------:R-:W-:-:S04]  /*1310*/  IMAD.MOV.U32 R3, RZ, RZ, 0x0 ;  /* 0x00000000ff037424 */ /* 0x000fc800078e00ff */
[----:B------:R-:W-:Y:S05]  /*1320*/  RET.REL.NODEC R2 `(_Z13half_i_kernelPfS_S_S_S_S_iiff) ;  /* 0xffffffec02347950 */ /* 0x000fea0003c3ffff */
        .weak           $__internal_5_$__cuda_sm3x_div_rn_noftz_f32_slowpath
        .type           $__internal_5_$__cuda_sm3x_div_rn_noftz_f32_slowpath,@function
        .size           $__internal_5_$__cuda_sm3x_div_rn_noftz_f32_slowpath,(.L_x_115 - $__internal_5_$__cuda_sm3x_div_rn_noftz_f32_slowpath)
$__internal_5_$__cuda_sm3x_div_rn_noftz_f32_slowpath:
        /* <DEDUP_REMOVED lines=35> */
.L_x_96:
[----:B------:R-:W-:Y:S01]  /*1560*/  LEA R20, R16, 0xc0800000, 0x17 ;  /* 0xc080000010147811 */ /* 0x000fe200078eb8ff */
[----:B------:R-:W-:Y:S01]  /*1570*/  BSSY.RECONVERGENT B2, `(.L_x_101) ;  /* 0x0000036000027945 */ /* 0x000fe20003800200 */
[----:B------:R-:W-:-:S03]  /*1580*/  IADD3 R21, PT, PT, R21, -0x7f, RZ ;  /* 0xffffff8115157810 */ /* 0x000fc60007ffe0ff */
[----:B------:R-:W-:Y:S02]  /*1590*/  IMAD.IADD R22, R19, 0x1, -R20 ;  /* 0x0000000113167824 */ /* 0x000fe400078e0a14 */
[C---:B------:R-:W-:Y:S01]  /*15a0*/  IMAD R0, R21.reuse, -0x800000, R0 ;  /* 0xff80000015007824 */ /* 0x040fe200078e0200 */
[----:B------:R-:W-:Y:S01]  /*15b0*/  IADD3 R21, PT, PT, R21, 0x7f, -R16 ;  /* 0x0000007f15157810 */ /* 0x000fe20007ffe810 */
[----:B------:R-:W0:Y:S01]  /*15c0*/  MUFU.RCP R19, R22 ;  /* 0x0000001600137308 */ /* 0x000e220000001000 */
[----:B------:R-:W-:-:S03]  /*15d0*/  FADD.FTZ R23, -R22, -RZ ;  /* 0x800000ff16177221 */ /* 0x000fc60000010100 */
[----:B------:R-:W-:Y:S02]  /*15e0*/  IMAD.IADD R21, R21, 0x1, R18 ;  /* 0x0000000115157824 */ /* 0x000fe400078e0212 */
        /* <DEDUP_REMOVED lines=21> */
[C---:B------:R-:W-:Y:S02]  /*1740*/  IADD3 R21, PT, PT, R22.reuse, 0x20, RZ ;  /* 0x0000002016157810 */ /* 0x040fe40007ffe0ff */
[----:B------:R-:W-:Y:S02]  /*1750*/  ISETP.NE.AND P2, PT, R22, RZ, PT ;  /* 0x000000ff1600720c */ /* 0x000fe40003f45270 */
[----:B------:R-:W-:Y:S01]  /*1760*/  LOP3.LUT R18, R16, 0x7fffff, RZ, 0xc0, !PT ;  /* 0x007fffff10127812 */ /* 0x000fe200078ec0ff */
[CCC-:B------:R-:W-:Y:S01]  /*1770*/  FFMA.RP R16, R19.reuse, R23.reuse, R20.reuse ;  /* 0x0000001713107223 */ /* 0x1c0fe20000008014 */
[----:B------:R-:W-:Y:S01]  /*1780*/  FFMA.RM R19, R19, R23, R20 ;  /* 0x0000001713137223 */ /* 0x000fe20000004014 */
[----:B------:R-:W-:Y:S01]  /*1790*/  IMAD.MOV R20, RZ, RZ, -R22 ;  /* 0x000000ffff147224 */ /* 0x000fe200078e0a16 */
[----:B------:R-:W-:Y:S02]  /*17a0*/  LOP3.LUT R18, R18, 0x800000, RZ, 0xfc, !PT ;  /* 0x0080000012127812 */ /* 0x000fe400078efcff */
[----:B------:R-:W-:-:S02]  /*17b0*/  ISETP.NE.AND P1, PT, R22, RZ, PT ;  /* 0x000000ff1600720c */ /* 0x000fc40003f25270 */
        /* <DEDUP_REMOVED lines=13> */
.L_x_103:
[----:B------:R-:W-:-:S04]  /*1890*/  LOP3.LUT R0, R0, 0x80000000, RZ, 0xc0, !PT ;  /* 0x8000000000007812 */ /* 0x000fc800078ec0ff */
[----:B------:R-:W-:Y:S01]  /*18a0*/  LOP3.LUT R0, R0, 0x7f800000, RZ, 0xfc, !PT ;  /* 0x7f80000000007812 */ /* 0x000fe200078efcff */
[----:B------:R-:W-:Y:S06]  /*18b0*/  BRA `(.L_x_104) ;  /* 0x0000000000047947 */ /* 0x000fec0003800000 */
.L_x_102:
[----:B------:R-:W-:-:S07]  /*18c0*/  IMAD R0, R21, 0x800000, R0 ;  /* 0x0080000015007824 */ /* 0x000fce00078e0200 */
.L_x_104:
[----:B------:R-:W-:Y:S05]  /*18d0*/  BSYNC.RECONVERGENT B2 ;  /* 0x0000000000027941 */ /* 0x000fea0003800200 */
.L_x_101:
[----:B------:R-:W-:Y:S05]  /*18e0*/  BRA `(.L_x_105) ;  /* 0x0000000000207947 */ /* 0x000fea0003800000 */
.L_x_100:
[----:B------:R-:W-:-:S04]  /*18f0*/  LOP3.LUT R0, R19, 0x80000000, R0, 0x48, !PT ;  /* 0x8000000013007812 */ /* 0x000fc800078e4800 */
[----:B------:R-:W-:Y:S01]  /*1900*/  LOP3.LUT R0, R0, 0x7f800000, RZ, 0xfc, !PT ;  /* 0x7f80000000007812 */ /* 0x000fe200078efcff */
[----:B------:R-:W-:Y:S06]  /*1910*/  BRA `(.L_x_105) ;  /* 0x0000000000147947 */ /* 0x000fec0003800000 */
.L_x_99:
[----:B------:R-:W-:Y:S01]  /*1920*/  LOP3.LUT R0, R19, 0x80000000, R0, 0x48, !PT ;  /* 0x8000000013007812 */ /* 0x000fe200078e4800 */
[----:B------:R-:W-:Y:S06]  /*1930*/  BRA `(.L_x_105) ;  /* 0x00000000000c7947 */ /* 0x000fec0003800000 */
.L_x_98:
[----:B------:R-:W0:Y:S01]  /*1940*/  MUFU.RSQ R0, -QNAN ;  /* 0xffc0000000007908 */ /* 0x000e220000001400 */
[----:B------:R-:W-:Y:S05]  /*1950*/  BRA `(.L_x_105) ;  /* 0x0000000000047947 */ /* 0x000fea0003800000 */
.L_x_97:
[----:B------:R-:W-:-:S07]  /*1960*/  FADD.FTZ R0, R0, R3 ;  /* 0x0000000300007221 */ /* 0x000fce0000010000 */
.L_x_105:
[----:B------:R-:W-:Y:S05]  /*1970*/  BSYNC.RECONVERGENT B1 ;  /* 0x0000000000017941 */ /* 0x000fea0003800200 */
.L_x_95:
[----:B------:R-:W-:Y:S01]  /*1980*/  IMAD.MOV.U32 R18, RZ, RZ, R6 ;  /* 0x000000ffff127224 */ /* 0x000fe200078e0006 */
[----:B0-----:R-:W-:Y:S01]  /*1990*/  MOV R21, R0 ;  /* 0x0000000000157202 */ /* 0x001fe20000000f00 */
[----:B------:R-:W-:-:S04]  /*19a0*/  IMAD.MOV.U32 R19, RZ, RZ, 0x0 ;  /* 0x00000000ff137424 */ /* 0x000fc800078e00ff */
[----:B------:R-:W-:Y:S05]  /*19b0*/  RET.REL.NODEC R18 `(_Z13half_i_kernelPfS_S_S_S_S_iiff) ;  /* 0xffffffe412907950 */ /* 0x000fea0003c3ffff */
.L_x_106:
        /* <DEDUP_REMOVED lines=12> */
.L_x_115:


//--------------------- .text._Z15boundary_kernelPfS_S_ii --------------------------
	.section	.text._Z15boundary_kernelPfS_S_ii,"ax",@progbits
	.align	128
        .global         _Z15boundary_kernelPfS_S_ii
        .type           _Z15boundary_kernelPfS_S_ii,@function
        .size           _Z15boundary_kernelPfS_S_ii,(.L_x_119 - _Z15boundary_kernelPfS_S_ii)
        .other          _Z15boundary_kernelPfS_S_ii,@"STO_CUDA_ENTRY STV_DEFAULT"
_Z15boundary_kernelPfS_S_ii:
.text._Z15boundary_kernelPfS_S_ii:
[----:B------:R-:W-:Y:S01]  /*0000*/  LDC R1, c[0x0][0x37c] ;  /* 0x0000df00ff017b82 */ /* 0x000fe20000000800 */
[----:B------:R-:W0:Y:S07]  /*0010*/  S2R R15, SR_TID.X ;  /* 0x00000000000f7919 */ /* 0x000e2e0000002100 */
[----:B------:R-:W0:Y:S01]  /*0020*/  S2UR UR4, SR_CTAID.X ;  /* 0x00000000000479c3 */ /* 0x000e220000002500 */
[----:B------:R-:W-:Y:S01]  /*0030*/  BSSY.RECONVERGENT B0, `(.L_x_107) ;  /* 0x0000029000007945 */ /* 0x000fe20003800200 */
[----:B------:R-:W1:Y:S06]  /*0040*/  S2R R3, SR_TID.Y ;  /* 0x0000000000037919 */ /* 0x000e6c0000002200 */
[----:B------:R-:W0:Y:S08]  /*0050*/  LDC R2, c[0x0][0x360] ;  /* 0x0000d800ff027b82 */ /* 0x000e300000000800 */
[----:B------:R-:W2:Y:S08]  /*0060*/  LDC R0, c[0x0][0x398] ;  /* 0x0000e600ff007b82 */ /* 0x000eb00000000800 */
[----:B------:R-:W1:Y:S08]  /*0070*/  S2UR UR6, SR_CTAID.Y ;  /* 0x00000000000679c3 */ /* 0x000e700000002600 */
[----:B------:R-:W1:Y:S01]  /*0080*/  LDC R4, c[0x0][0x364] ;  /* 0x0000d900ff047b82 */ /* 0x000e620000000800 */
[----:B0-----:R-:W-:Y:S01]  /*0090*/  IMAD R15, R2, UR4, R15 ;  /* 0x00000004020f7c24 */ /* 0x001fe2000f8e020f */
[----:B------:R-:W0:Y:S04]  /*00a0*/  LDCU.64 UR4, c[0x0][0x358] ;  /* 0x00006b00ff0477ac */ /* 0x000e280008000a00 */
[----:B--2---:R-:W-:Y:S01]  /*00b0*/  ISETP.GE.AND P0, PT, R15, R0, PT ;  /* 0x000000000f00720c */ /* 0x004fe20003f06270 */
[----:B-1----:R-:W-:-:S12]  /*00c0*/  IMAD R3, R4, UR6, R3 ;  /* 0x0000000604037c24 */ /* 0x002fd8000f8e0203 */
[----:B0-----:R-:W-:Y:S05]  /*00d0*/  @P0 BRA `(.L_x_108) ;  /* 0x0000000000780947 */ /* 0x001fea0003800000 */
[----:B------:R-:W0:Y:S01]  /*00e0*/  LDC.64 R4, c[0x0][0x380] ;  /* 0x0000e000ff047b82 */ /* 0x000e220000000a00 */
[----:B------:R-:W-:-:S07]  /*00f0*/  LEA R11, R0, R15, 0x1 ;  /* 0x0000000f000b7211 */ /* 0x000fce00078e08ff */
[----:B------:R-:W1:Y:S08]  /*0100*/  LDC.64 R6, c[0x0][0x388] ;  /* 0x0000e200ff067b82 */ /* 0x000e700000000a00 */
[----:B------:R-:W2:Y:S01]  /*0110*/  LDC R19, c[0x0][0x39c] ;  /* 0x0000e700ff137b82 */ /* 0x000ea20000000800 */
[----:B0-----:R-:W-:-:S07]  /*0120*/  IMAD.WIDE R8, R11, 0x4, R4 ;  /* 0x000000040b087825 */ /* 0x001fce00078e0204 */
[----:B------:R-:W0:Y:S01]  /*0130*/  LDC.64 R12, c[0x0][0x390] ;  /* 0x0000e400ff0c7b82 */ /* 0x000e220000000a00 */
[----:B------:R-:W3:Y:S01]  /*0140*/  LDG.E R17, desc[UR4][R8.64] ;  /* 0x0000000408117981 */ /* 0x000ee2000c1e1900 */
[----:B------:R-:W-:-:S04]  /*0150*/  IMAD.WIDE R4, R15, 0x4, R4 ;  /* 0x000000040f047825 */ /* 0x000fc800078e0204 */
[--C-:B-1----:R-:W-:Y:S01]  /*0160*/  IMAD.WIDE R10, R11, 0x4, R6.reuse ;  /* 0x000000040b0a7825 */ /* 0x102fe200078e0206 */
[----:B---3--:R1:W-:Y:S05]  /*0170*/  STG.E desc[UR4][R4.64], R17 ;  /* 0x0000001104007986 */ /* 0x0083ea000c101904 */
[----:B------:R-:W3:Y:S01]  /*0180*/  LDG.E R10, desc[UR4][R10.64] ;  /* 0x000000040a0a7981 */ /* 0x000ee2000c1e1900 */
[----:B--2---:R-:W-:Y:S01]  /*0190*/  IADD3 R19, PT, PT, R19, -0x3, RZ ;  /* 0xfffffffd13137810 */ /* 0x004fe20007ffe0ff */
[----:B------:R-:W-:-:S04]  /*01a0*/  IMAD.WIDE R6, R15, 0x4, R6 ;  /* 0x000000040f067825 */ /* 0x000fc800078e0206 */
[----:B------:R-:W-:Y:S02]  /*01b0*/  IMAD R19, R19, R0, RZ ;  /* 0x0000000013137224 */ /* 0x000fe400078e02ff */
[----:B0-----:R-:W-:-:S04]  /*01c0*/  IMAD.WIDE R8, R15, 0x4, R12 ;  /* 0x000000040f087825 */ /* 0x001fc800078e020c */
[----:B------:R-:W-:-:S04]  /*01d0*/  IMAD.WIDE R12, R19, 0x4, R4 ;  /* 0x00000004130c7825 */ /* 0x000fc800078e0204 */
[----:B---3--:R-:W-:-:S05]  /*01e0*/  FADD R21, -R10, -RZ ;  /* 0x800000ff0a157221 */ /* 0x008fca0000000100 */
[----:B------:R0:W-:Y:S04]  /*01f0*/  STG.E desc[UR4][R6.64], R21 ;  /* 0x0000001506007986 */ /* 0x0001e8000c101904 */
[----:B------:R0:W-:Y:S04]  /*0200*/  STG.E desc[UR4][R8.64], RZ ;  /* 0x000000ff08007986 */ /* 0x0001e8000c101904 */
[----:B------:R-:W2:Y:S01]  /*0210*/  LDG.E R13, desc[UR4][R12.64] ;  /* 0x000000040c0d7981 */ /* 0x000ea2000c1e1900 */
[----:B-1----:R-:W-:Y:S01]  /*0220*/  LEA R17, R0, R19, 0x1 ;  /* 0x0000001300117211 */ /* 0x002fe200078e08ff */
[----:B------:R-:W-:-:S04]  /*0230*/  IMAD.WIDE R10, R19, 0x4, R6 ;  /* 0x00000004130a7825 */ /* 0x000fc800078e0206 */
[----:B------:R-:W-:-:S05]  /*0240*/  IMAD.WIDE R4, R17, 0x4, R4 ;  /* 0x0000000411047825 */ /* 0x000fca00078e0204 */
[----:B--2---:R0:W-:Y:S04]  /*0250*/  STG.E desc[UR4][R4.64], R13 ;  /* 0x0000000d04007986 */ /* 0x0041e8000c101904 */
[----:B------:R-:W2:Y:S01]  /*0260*/  LDG.E R10, desc[UR4][R10.64] ;  /* 0x000000040a0a7981 */ /* 0x000ea2000c1e1900 */
[----:B------:R-:W-:-:S04]  /*0270*/  IMAD.WIDE R14, R17, 0x4, R6 ;  /* 0x00000004110e7825 */ /* 0x000fc800078e0206 */
[----:B------:R-:W-:-:S04]  /*0280*/  IMAD.WIDE R16, R17, 0x4, R8 ;  /* 0x0000000411107825 */ /* 0x000fc800078e0208 */
[----:B--2---:R-:W-:-:S05]  /*0290*/  FADD R19, -R10, -RZ ;  /* 0x800000ff0a137221 */ /* 0x004fca0000000100 */
[----:B------:R0:W-:Y:S04]  /*02a0*/  STG.E desc[UR4][R14.64], R19 ;  /* 0x000000130e007986 */ /* 0x0001e8000c101904 */
[----:B------:R0:W-:Y:S02]  /*02b0*/  STG.E desc[UR4][R16.64], RZ ;  /* 0x000000ff10007986 */ /* 0x0001e4000c101904 */
.L_x_108:
[----:B------:R-:W-:Y:S05]  /*02c0*/  BSYNC.RECONVERGENT B0 ;  /* 0x0000000000007941 */ /* 0x000fea0003800200 */
.L_x_107:
[----:B------:R-:W1:Y:S02]  /*02d0*/  LDCU UR6, c[0x0][0x39c] ;  /* 0x00007380ff0677ac */ /* 0x000e640008000800 */
[----:B-1----:R-:W-:-:S13]  /*02e0*/  ISETP.GE.AND P0, PT, R3, UR6, PT ;  /* 0x0000000603007c0c */ /* 0x002fda000bf06270 */
[----:B------:R-:W-:Y:S05]  /*02f0*/  @P0 EXIT ;  /* 0x000000000000094d */ /* 0x000fea0003800000 */
[----:B0-----:R-:W0:Y:S01]  /*0300*/  LDC.64 R4, c[0x0][0x380] ;  /* 0x0000e000ff047b82 */ /* 0x001e220000000a00 */
[----:B------:R-:W-:-:S07]  /*0310*/  IMAD R9, R3, R0, RZ ;  /* 0x0000000003097224 */ /* 0x000fce00078e02ff */
[----:B------:R-:W1:Y:S01]  /*0320*/  LDC.64 R6, c[0x0][0x390] ;  /* 0x0000e400ff067b82 */ /* 0x000e620000000a00 */
[----:B0-----:R-:W-:-:S07]  /*0330*/  IMAD.WIDE R2, R9, 0x4, R4 ;  /* 0x0000000409027825 */ /* 0x001fce00078e0204 */
[----:B------:R-:W0:Y:S01]  /*0340*/  LDC.64 R4, c[0x0][0x388] ;  /* 0x0000e200ff047b82 */ /* 0x000e220000000a00 */
[----:B------:R-:W2:Y:S01]  /*0350*/  LDG.E R15, desc[UR4][R2.64+0x8] ;  /* 0x00000804020f7981 */ /* 0x000ea2000c1e1900 */
[----:B-1----:R-:W-:-:S04]  /*0360*/  IMAD.WIDE R6, R9, 0x4, R6 ;  /* 0x0000000409067825 */ /* 0x002fc800078e0206 */
[----:B0-----:R-:W-:Y:S01]  /*0370*/  IMAD.WIDE R4, R9, 0x4, R4 ;  /* 0x0000000409047825 */ /* 0x001fe200078e0204 */
[----:B--2---:R0:W-:Y:S04]  /*0380*/  STG.E desc[UR4][R2.64], R15 ;  /* 0x0000000f02007986 */ /* 0x0041e8000c101904 */
[----:B------:R-:W-:Y:S04]  /*0390*/  STG.E desc[UR4][R4.64], RZ ;  /* 0x000000ff04007986 */ /* 0x000fe8000c101904 */
[----:B------:R-:W2:Y:S02]  /*03a0*/  LDG.E R8, desc[UR4][R6.64+0x8] ;  /* 0x0000080406087981 */ /* 0x000ea4000c1e1900 */
[----:B--2---:R-:W-:Y:S01]  /*03b0*/  FADD R19, -R8, -RZ ;  /* 0x800000ff08137221 */ /* 0x004fe20000000100 */
[----:B------:R-:W-:-:S04]  /*03c0*/  IMAD.WIDE R8, R0, 0x4, R2 ;  /* 0x0000000400087825 */ /* 0x000fc800078e0202 */
[----:B------:R-:W-:Y:S04]  /*03d0*/  STG.E desc[UR4][R6.64], R19 ;  /* 0x0000001306007986 */ /* 0x000fe8000c101904 */
[----:B------:R-:W2:Y:S01]  /*03e0*/  LDG.E R17, desc[UR4][R8.64+-0xc] ;  /* 0xfffff40408117981 */ /* 0x000ea2000c1e1900 */
[----:B------:R-:W-:-:S04]  /*03f0*/  IMAD.WIDE R10, R0, 0x4, R4 ;  /* 0x00000004000a7825 */ /* 0x000fc800078e0204 */
[----:B------:R-:W-:Y:S01]  /*0400*/  IMAD.WIDE R12, R0, 0x4, R6 ;  /* 0x00000004000c7825 */ /* 0x000fe200078e0206 */
[----:B--2---:R-:W-:Y:S04]  /*0410*/  STG.E desc[UR4][R8.64+-0x4], R17 ;  /* 0xfffffc1108007986 */ /* 0x004fe8000c101904 */
[----:B------:R-:W-:Y:S04]  /*0420*/  STG.E desc[UR4][R10.64+-0x4], RZ ;  /* 0xfffffcff0a007986 */ /* 0x000fe8000c101904 */
[----:B------:R-:W0:Y:S02]  /*0430*/  LDG.E R0, desc[UR4][R12.64+-0xc] ;  /* 0xfffff4040c007981 */ /* 0x000e24000c1e1900 */
[----:B0-----:R-:W-:-:S05]  /*0440*/  FADD R3, -R0, -RZ ;  /* 0x800000ff00037221 */ /* 0x001fca0000000100 */
[----:B------:R-:W-:Y:S01]  /*0450*/  STG.E desc[UR4][R12.64+-0x4], R3 ;  /* 0xfffffc030c007986 */ /* 0x000fe2000c101904 */
[----:B------:R-:W-:Y:S05]  /*0460*/  EXIT ;  /* 0x000000000000794d */ /* 0x000fea0003800000 */
.L_x_109:
        /* <DEDUP_REMOVED lines=9> */
.L_x_119:


//--------------------- .nv.shared.reserved.0     --------------------------
	.section	.nv.shared.reserved.0,"aw",@nobits
	.weak		__nv_reservedSMEM_offset_0_alias
	.size		__nv_reservedSMEM_offset_0_alias, 0, 64
	.other		__nv_reservedSMEM_offset_0_alias,@"STO_CUDA_RESERVED_SHARED STV_DEFAULT"
__nv_reservedSMEM_offset_0_alias:
	.zero		0
	.zero		64


//--------------------- .nv.constant0._Z15laststep_kernelPfS_S_S_S_S_S_S_S_iifff --------------------------
	.section	.nv.constant0._Z15laststep_kernelPfS_S_S_S_S_S_S_S_iifff,"a",@progbits
	.sectionflags	@""
	.align	4
.nv.constant0._Z15laststep_kernelPfS_S_S_S_S_S_S_S_iifff:
	.zero		988


//--------------------- .nv.constant0._Z13half_j_kernelPfS_S_S_S_S_iiff --------------------------
	.section	.nv.constant0._Z13half_j_kernelPfS_S_S_S_S_iiff,"a",@progbits
	.sectionflags	@""
	.align	4
.nv.constant0._Z13half_j_kernelPfS_S_S_S_S_iiff:
	.zero		960


//--------------------- .nv.constant0._Z13half_i_kernelPfS_S_S_S_S_iiff --------------------------
	.section	.nv.constant0._Z13half_i_kernelPfS_S_S_S_S_iiff,"a",@progbits
	.sectionflags	@""
	.align	4
.nv.constant0._Z13half_i_kernelPfS_S_S_S_S_iiff:
	.zero		960


//--------------------- .nv.constant0._Z15boundary_kernelPfS_S_ii --------------------------
	.section	.nv.constant0._Z15boundary_kernelPfS_S_ii,"a",@progbits
	.sectionflags	@""
	.align	4
.nv.constant0._Z15boundary_kernelPfS_S_ii:
	.zero		928


//--------------------- SYMBOLS --------------------------

	.type		.nv.reservedSmem.offset0,@object
	.size		.nv.reservedSmem.offset0,0x4
